	.target	sm_80

	.elftype	@"ET_EXEC"


//--------------------- .note.nv.tkinfo           --------------------------
	.section	.note.nv.tkinfo,"",@"SHT_NOTE"
	.sectionflags	@"SHF_NOTE_NV_TKINFO"
	.tkinfo
        /*0018*/ 	.word	0x00000002
        /*0030*/ 	.string	""
        /*0030*/ 	.string	"ptxas"
        /*0030*/ 	.string	"Cuda compilation tools, release 13.0, V13.0.88"
        /*0030*/ 	.string	"Build cuda_13.0.r13.0/compiler.36424714_0"
        /*0030*/ 	.string	"-v  -suppress-debug-info  -lineinfo  -arch sm_80 "



//--------------------- .note.nv.cuinfo           --------------------------
	.section	.note.nv.cuinfo,"",@"SHT_NOTE"
	.sectionflags	@"SHF_NOTE_NV_CUINFO"
        /*0018*/ 	.short	0x0002
        /*001a*/ 	.short	0x0050
        /*001c*/ 	.short	0x0082
	.zero		2


//--------------------- .nv.info                  --------------------------
	.section	.nv.info,"",@"SHT_CUDA_INFO"
	.align	4


	//----- nvinfo : EIATTR_REGCOUNT
	.align		4
        /*0000*/ 	.byte	0x04, 0x2f
        /*0002*/ 	.short	(.L_2 - .L_1)
	.align		4
.L_1:
        /*0004*/ 	.word	index@(attn_fwd)
        /*0008*/ 	.word	0x00000040


	//----- nvinfo : EIATTR_FRAME_SIZE
	.align		4
.L_2:
        /*000c*/ 	.byte	0x04, 0x11
        /*000e*/ 	.short	(.L_4 - .L_3)
	.align		4
.L_3:
        /*0010*/ 	.word	index@(attn_fwd)
        /*0014*/ 	.word	0x00000000


	//----- nvinfo : EIATTR_MIN_STACK_SIZE
	.align		4
.L_4:
        /*0018*/ 	.byte	0x04, 0x12
        /*001a*/ 	.short	(.L_6 - .L_5)
	.align		4
.L_5:
        /*001c*/ 	.word	index@(attn_fwd)
        /*0020*/ 	.word	0x00000000
.L_6:


//--------------------- .nv.info.attn_fwd         --------------------------
	.section	.nv.info.attn_fwd,"",@"SHT_CUDA_INFO"
	.sectionflags	@""
	.align	4


	//----- nvinfo : EIATTR_CUDA_API_VERSION
	.align		4
        /*0000*/ 	.byte	0x04, 0x37
        /*0002*/ 	.short	(.L_8 - .L_7)
.L_7:
        /*0004*/ 	.word	0x00000082


	//----- nvinfo : EIATTR_SW2861232_WAR
	.align		4
.L_8:
        /*0008*/ 	.byte	0x01, 0x35
	.zero		2


	//----- nvinfo : EIATTR_PARAM_CBANK
	.align		4
        /*000c*/ 	.byte	0x04, 0x0a
        /*000e*/ 	.short	(.L_10 - .L_9)
	.align		4
.L_9:
        /*0010*/ 	.word	index@(.nv.constant0.attn_fwd)
        /*0014*/ 	.short	0x0160
        /*0016*/ 	.short	0x0088


	//----- nvinfo : EIATTR_CBANK_PARAM_SIZE
	.align		4
.L_10:
        /*0018*/ 	.byte	0x03, 0x19
        /*001a*/ 	.short	0x0088


	//----- nvinfo : EIATTR_KPARAM_INFO
	.align		4
        /*001c*/ 	.byte	0x04, 0x17
        /*001e*/ 	.short	(.L_12 - .L_11)
.L_11:
        /*0020*/ 	.word	0x00000000
        /*0024*/ 	.short	0x0019
        /*0026*/ 	.short	0x0080
        /*0028*/ 	.byte	0x00, 0xf4, 0x21, 0x00


	//----- nvinfo : EIATTR_KPARAM_INFO
	.align		4
.L_12:
        /*002c*/ 	.byte	0x04, 0x17
        /*002e*/ 	.short	(.L_14 - .L_13)
.L_13:
        /*0030*/ 	.word	0x00000000
        /*0034*/ 	.short	0x0018
        /*0036*/ 	.short	0x0078
        /*0038*/ 	.byte	0x00, 0xf4, 0x21, 0x00


	//----- nvinfo : EIATTR_KPARAM_INFO
	.align		4
.L_14:
        /*003c*/ 	.byte	0x04, 0x17
        /*003e*/ 	.short	(.L_16 - .L_15)
.L_15:
        /*0040*/ 	.word	0x00000000
        /*0044*/ 	.short	0x0017
        /*0046*/ 	.short	0x0070
        /*0048*/ 	.byte	0x00, 0xf0, 0x11, 0x00


	//----- nvinfo : EIATTR_KPARAM_INFO
	.align		4
.L_16:
        /*004c*/ 	.byte	0x04, 0x17
        /*004e*/ 	.short	(.L_18 - .L_17)
.L_17:
        /*0050*/ 	.word	0x00000000
        /*0054*/ 	.short	0x0016
        /*0056*/ 	.short	0x006c
        /*0058*/ 	.byte	0x00, 0xf0, 0x11, 0x00


	//----- nvinfo : EIATTR_KPARAM_INFO
	.align		4
.L_18:
        /*005c*/ 	.byte	0x04, 0x17
        /*005e*/ 	.short	(.L_20 - .L_19)
.L_19:
        /*0060*/ 	.word	0x00000000
        /*0064*/ 	.short	0x0015
        /*0066*/ 	.short	0x0068
        /*0068*/ 	.byte	0x00, 0xf0, 0x11, 0x00


	//----- nvinfo : EIATTR_KPARAM_INFO
	.align		4
.L_20:
        /*006c*/ 	.byte	0x04, 0x17
        /*006e*/ 	.short	(.L_22 - .L_21)
.L_21:
        /*0070*/ 	.word	0x00000000
        /*0074*/ 	.short	0x0014
        /*0076*/ 	.short	0x0064
        /*0078*/ 	.byte	0x00, 0xf0, 0x11, 0x00


	//----- nvinfo : EIATTR_KPARAM_INFO
	.align		4
.L_22:
        /*007c*/ 	.byte	0x04, 0x17
        /*007e*/ 	.short	(.L_24 - .L_23)
.L_23:
        /*0080*/ 	.word	0x00000000
        /*0084*/ 	.short	0x0013
        /*0086*/ 	.short	0x0060
        /*0088*/ 	.byte	0x00, 0xf0, 0x11, 0x00


	//----- nvinfo : EIATTR_KPARAM_INFO
	.align		4
.L_24:
        /*008c*/ 	.byte	0x04, 0x17
        /*008e*/ 	.short	(.L_26 - .L_25)
.L_25:
        /*0090*/ 	.word	0x00000000
        /*0094*/ 	.short	0x0012
        /*0096*/ 	.short	0x005c
        /*0098*/ 	.byte	0x00, 0xf0, 0x11, 0x00


	//----- nvinfo : EIATTR_KPARAM_INFO
	.align		4
.L_26:
        /*009c*/ 	.byte	0x04, 0x17
        /*009e*/ 	.short	(.L_28 - .L_27)
.L_27:
        /*00a0*/ 	.word	0x00000000
        /*00a4*/ 	.short	0x0011
        /*00a6*/ 	.short	0x0058
        /*00a8*/ 	.byte	0x00, 0xf0, 0x11, 0x00


	//----- nvinfo : EIATTR_KPARAM_INFO
	.align		4
.L_28:
        /*00ac*/ 	.byte	0x04, 0x17
        /*00ae*/ 	.short	(.L_30 - .L_29)
.L_29:
        /*00b0*/ 	.word	0x00000000
        /*00b4*/ 	.short	0x0010
        /*00b6*/ 	.short	0x0054
        /*00b8*/ 	.byte	0x00, 0xf0, 0x11, 0x00


	//----- nvinfo : EIATTR_KPARAM_INFO
	.align		4
.L_30:
        /*00bc*/ 	.byte	0x04, 0x17
        /*00be*/ 	.short	(.L_32 - .L_31)
.L_31:
        /*00c0*/ 	.word	0x00000000
        /*00c4*/ 	.short	0x000f
        /*00c6*/ 	.short	0x0050
        /*00c8*/ 	.byte	0x00, 0xf0, 0x11, 0x00


	//----- nvinfo : EIATTR_KPARAM_INFO
	.align		4
.L_32:
        /*00cc*/ 	.byte	0x04, 0x17
        /*00ce*/ 	.short	(.L_34 - .L_33)
.L_33:
        /*00d0*/ 	.word	0x00000000
        /*00d4*/ 	.short	0x000e
        /*00d6*/ 	.short	0x004c
        /*00d8*/ 	.byte	0x00, 0xf0, 0x11, 0x00


	//----- nvinfo : EIATTR_KPARAM_INFO
	.align		4
.L_34:
        /*00dc*/ 	.byte	0x04, 0x17
        /*00de*/ 	.short	(.L_36 - .L_35)
.L_35:
        /*00e0*/ 	.word	0x00000000
        /*00e4*/ 	.short	0x000d
        /*00e6*/ 	.short	0x0048
        /*00e8*/ 	.byte	0x00, 0xf0, 0x11, 0x00


	//----- nvinfo : EIATTR_KPARAM_INFO
	.align		4
.L_36:
        /*00ec*/ 	.byte	0x04, 0x17
        /*00ee*/ 	.short	(.L_38 - .L_37)
.L_37:
        /*00f0*/ 	.word	0x00000000
        /*00f4*/ 	.short	0x000c
        /*00f6*/ 	.short	0x0044
        /*00f8*/ 	.byte	0x00, 0xf0, 0x11, 0x00


	//----- nvinfo : EIATTR_KPARAM_INFO
	.align		4
.L_38:
        /*00fc*/ 	.byte	0x04, 0x17
        /*00fe*/ 	.short	(.L_40 - .L_39)
.L_39:
        /*0100*/ 	.word	0x00000000
        /*0104*/ 	.short	0x000b
        /*0106*/ 	.short	0x0040
        /*0108*/ 	.byte	0x00, 0xf0, 0x11, 0x00


	//----- nvinfo : EIATTR_KPARAM_INFO
	.align		4
.L_40:
        /*010c*/ 	.byte	0x04, 0x17
        /*010e*/ 	.short	(.L_42 - .L_41)
.L_41:
        /*0110*/ 	.word	0x00000000
        /*0114*/ 	.short	0x000a
        /*0116*/ 	.short	0x003c
        /*0118*/ 	.byte	0x00, 0xf0, 0x11, 0x00


	//----- nvinfo : EIATTR_KPARAM_INFO
	.align		4
.L_42:
        /*011c*/ 	.byte	0x04, 0x17
        /*011e*/ 	.short	(.L_44 - .L_43)
.L_43:
        /*0120*/ 	.word	0x00000000
        /*0124*/ 	.short	0x0009
        /*0126*/ 	.short	0x0038
        /*0128*/ 	.byte	0x00, 0xf0, 0x11, 0x00


	//----- nvinfo : EIATTR_KPARAM_INFO
	.align		4
.L_44:
        /*012c*/ 	.byte	0x04, 0x17
        /*012e*/ 	.short	(.L_46 - .L_45)
.L_45:
        /*0130*/ 	.word	0x00000000
        /*0134*/ 	.short	0x0008
        /*0136*/ 	.short	0x0034
        /*0138*/ 	.byte	0x00, 0xf0, 0x11, 0x00


	//----- nvinfo : EIATTR_KPARAM_INFO
	.align		4
.L_46:
        /*013c*/ 	.byte	0x04, 0x17
        /*013e*/ 	.short	(.L_48 - .L_47)
.L_47:
        /*0140*/ 	.word	0x00000000
        /*0144*/ 	.short	0x0007
        /*0146*/ 	.short	0x0030
        /*0148*/ 	.byte	0x00, 0xf0, 0x11, 0x00


	//----- nvinfo : EIATTR_KPARAM_INFO
	.align		4
.L_48:
        /*014c*/ 	.byte	0x04, 0x17
        /*014e*/ 	.short	(.L_50 - .L_49)
.L_49:
        /*0150*/ 	.word	0x00000000
        /*0154*/ 	.short	0x0006
        /*0156*/ 	.short	0x002c
        /*0158*/ 	.byte	0x00, 0xf0, 0x11, 0x00


	//----- nvinfo : EIATTR_KPARAM_INFO
	.align		4
.L_50:
        /*015c*/ 	.byte	0x04, 0x17
        /*015e*/ 	.short	(.L_52 - .L_51)
.L_51:
        /*0160*/ 	.word	0x00000000
        /*0164*/ 	.short	0x0005
        /*0166*/ 	.short	0x0028
        /*0168*/ 	.byte	0x00, 0xf0, 0x11, 0x00


	//----- nvinfo : EIATTR_KPARAM_INFO
	.align		4
.L_52:
        /*016c*/ 	.byte	0x04, 0x17
        /*016e*/ 	.short	(.L_54 - .L_53)
.L_53:
        /*0170*/ 	.word	0x00000000
        /*0174*/ 	.short	0x0004
        /*0176*/ 	.short	0x0020
        /*0178*/ 	.byte	0x00, 0xf4, 0x21, 0x00


	//----- nvinfo : EIATTR_KPARAM_INFO
	.align		4
.L_54:
        /*017c*/ 	.byte	0x04, 0x17
        /*017e*/ 	.short	(.L_56 - .L_55)
.L_55:
        /*0180*/ 	.word	0x00000000
        /*0184*/ 	.short	0x0003
        /*0186*/ 	.short	0x0018
        /*0188*/ 	.byte	0x00, 0xf4, 0x21, 0x00


	//----- nvinfo : EIATTR_KPARAM_INFO
	.align		4
.L_56:
        /*018c*/ 	.byte	0x04, 0x17
        /*018e*/ 	.short	(.L_58 - .L_57)
.L_57:
        /*0190*/ 	.word	0x00000000
        /*0194*/ 	.short	0x0002
        /*0196*/ 	.short	0x0010
        /*0198*/ 	.byte	0x00, 0xf4, 0x21, 0x00


	//----- nvinfo : EIATTR_KPARAM_INFO
	.align		4
.L_58:
        /*019c*/ 	.byte	0x04, 0x17
        /*019e*/ 	.short	(.L_60 - .L_59)
.L_59:
        /*01a0*/ 	.word	0x00000000
        /*01a4*/ 	.short	0x0001
        /*01a6*/ 	.short	0x0008
        /*01a8*/ 	.byte	0x00, 0xf4, 0x21, 0x00


	//----- nvinfo : EIATTR_KPARAM_INFO
	.align		4
.L_60:
        /*01ac*/ 	.byte	0x04, 0x17
        /*01ae*/ 	.short	(.L_62 - .L_61)
.L_61:
        /*01b0*/ 	.word	0x00000000
        /*01b4*/ 	.short	0x0000
        /*01b6*/ 	.short	0x0000
        /*01b8*/ 	.byte	0x00, 0xf4, 0x21, 0x00


	//----- nvinfo : EIATTR_MAXREG_COUNT
	.align		4
.L_62:
        /*01bc*/ 	.byte	0x03, 0x1b
        /*01be*/ 	.short	0x00ff


	//----- nvinfo : EIATTR_NUM_BARRIERS
	.align		4
        /*01c0*/ 	.byte	0x02, 0x4c
        /*01c2*/ 	.byte	0x01
	.zero		1


	//----- nvinfo : EIATTR_MERCURY_ISA_VERSION
	.align		4
        /*01c4*/ 	.byte	0x03, 0x5f
        /*01c6*/ 	.short	0x0000


	//----- nvinfo : EIATTR_COOP_GROUP_MASK_REGIDS
	.align		4
        /*01c8*/ 	.byte	0x04, 0x29
        /*01ca*/ 	.short	(.L_64 - .L_63)


	//   ....[0]....
.L_63:
        /*01cc*/ 	.word	0xffffffff


	//   ....[1]....
        /*01d0*/ 	.word	0xffffffff


	//   ....[2]....
        /*01d4*/ 	.word	0xffffffff


	//   ....[3]....
        /*01d8*/ 	.word	0xffffffff


	//   ....[4]....
        /*01dc*/ 	.word	0xffffffff


	//   ....[5]....
        /*01e0*/ 	.word	0xffffffff


	//   ....[6]....
        /*01e4*/ 	.word	0xffffffff


	//   ....[7]....
        /*01e8*/ 	.word	0xffffffff


	//----- nvinfo : EIATTR_COOP_GROUP_INSTR_OFFSETS
	.align		4
.L_64:
        /*01ec*/ 	.byte	0x04, 0x28
        /*01ee*/ 	.short	(.L_66 - .L_65)


	//   ....[0]....
.L_65:
        /*01f0*/ 	.word	0x00000bf0


	//   ....[1]....
        /*01f4*/ 	.word	0x00000ce0


	//   ....[2]....
        /*01f8*/ 	.word	0x00000cf0


	//   ....[3]....
        /*01fc*/ 	.word	0x00000d20


	//   ....[4]....
        /*0200*/ 	.word	0x00001080


	//   ....[5]....
        /*0204*/ 	.word	0x00001090


	//   ....[6]....
        /*0208*/ 	.word	0x00001140


	//   ....[7]....
        /*020c*/ 	.word	0x00001170


	//----- nvinfo : EIATTR_EXIT_INSTR_OFFSETS
	.align		4
.L_66:
        /*0210*/ 	.byte	0x04, 0x1c
        /*0212*/ 	.short	(.L_68 - .L_67)


	//   ....[0]....
.L_67:
        /*0214*/ 	.word	0x00001ee0


	//   ....[1]....
        /*0218*/ 	.word	0x00001f80


	//----- nvinfo : EIATTR_REQNTID
	.align		4
.L_68:
        /*021c*/ 	.byte	0x04, 0x10
        /*021e*/ 	.short	(.L_70 - .L_69)
.L_69:
        /*0220*/ 	.word	0x00000100
        /*0224*/ 	.word	0x00000001
        /*0228*/ 	.word	0x00000001
.L_70:


//--------------------- .nv.callgraph             --------------------------
	.section	.nv.callgraph,"",@"SHT_CUDA_CALLGRAPH"
	.align	4
	.sectionentsize	8
	.align		4
        /*0000*/ 	.word	0x00000000
	.align		4
        /*0004*/ 	.word	0xffffffff
	.align		4
        /*0008*/ 	.word	0x00000000
	.align		4
        /*000c*/ 	.word	0xfffffffe
	.align		4
        /*0010*/ 	.word	0x00000000
	.align		4
        /*0014*/ 	.word	0xfffffffd
	.align		4
        /*0018*/ 	.word	0x00000000
	.align		4
        /*001c*/ 	.word	0xfffffffc


//--------------------- .nv.rel.action            --------------------------
	.section	.nv.rel.action,"",@"SHT_CUDA_RELOCINFO"
	.align	8
	.sectionentsize	8
        /*0000*/ 	.byte	0x73, 0x00, 0x00, 0x00, 0x00, 0x00, 0x00, 0x00, 0x00, 0x00, 0x00, 0x11, 0x25, 0x00, 0x05, 0x36


//--------------------- .nv.constant4             --------------------------
	.section	.nv.constant4,"a",@progbits
	.align	8
	.align		8
.nv.constant4:
        /*0000*/ 	.dword	_$_str


//--------------------- .nv.constant0.attn_fwd    --------------------------
	.section	.nv.constant0.attn_fwd,"a",@progbits
	.sectionflags	@""
	.align	4
.nv.constant0.attn_fwd:
	.zero		488


//--------------------- .text.attn_fwd            --------------------------
	.section	.text.attn_fwd,"ax",@progbits
	.sectioninfo	@"SHI_REGISTERS=64"
	.align	128
        .global         attn_fwd
        .type           attn_fwd,@function
        .size           attn_fwd,(.L_x_3 - attn_fwd)
        .other          attn_fwd,@"STO_CUDA_ENTRY STV_DEFAULT"
attn_fwd:
.text.attn_fwd:
[----:B------:R-:W-:Y:S02]  /*0000*/  MOV R1, c[0x0][0x28] ;  /* 0x00000a0000017a02 */ /* 0x000fe40000000f00 */
[----:B------:R-:W0:Y:S01]  /*0010*/  S2R R4, SR_CTAID.X ;  /* 0x0000000000047919 */ /* 0x000e220000002500 */
[----:B------:R-:W-:Y:S01]  /*0020*/  MOV R6, c[0x0][0x198] ;  /* 0x0000660000067a02 */ /* 0x000fe20000000f00 */
[----:B------:R-:W-:Y:S02]  /*0030*/  ULDC.64 UR6, c[0x0][0x118] ;  /* 0x0000460000067ab9 */ /* 0x000fe40000000a00 */
[----:B------:R-:W1:Y:S04]  /*0040*/  S2R R59, SR_TID.X ;  /* 0x00000000003b7919 */ /* 0x000e680000002100 */
[----:B------:R-:W2:Y:S01]  /*0050*/  S2R R31, SR_CTAID.Y ;  /* 0x00000000001f7919 */ /* 0x000ea20000002600 */
[----:B0-----:R-:W-:Y:S01]  /*0060*/  IMAD.SHL.U32 R4, R4, 0x20, RZ ;  /* 0x0000002004047824 */ /* 0x001fe200078e00ff */
[----:B-1----:R-:W-:-:S04]  /*0070*/  SHF.R.U32.HI R58, RZ, 0x5, R59 ;  /* 0x00000005ff3a7819 */ /* 0x002fc8000001163b */
[----:B------:R-:W-:Y:S02]  /*0080*/  LOP3.LUT R56, R4, 0x1f, R59, 0xf8, !PT ;  /* 0x0000001f04387812 */ /* 0x000fe400078ef83b */
[----:B------:R-:W-:Y:S01]  /*0090*/  SGXT.U32 R58, R58, 0x3 ;  /* 0x000000033a3a781a */ /* 0x000fe20000000000 */
[----:B--2---:R-:W-:Y:S01]  /*00a0*/  IMAD R0, R31, c[0x0][0x190], RZ ;  /* 0x000064001f007a24 */ /* 0x004fe200078e02ff */
[----:B------:R-:W-:Y:S01]  /*00b0*/  LEA.HI R8, R59, 0x18, RZ, 0x1b ;  /* 0x000000183b087811 */ /* 0x000fe200078fd8ff */
[----:B------:R-:W-:Y:S02]  /*00c0*/  IMAD R3, R56, c[0x0][0x194], RZ ;  /* 0x0000650038037a24 */ /* 0x000fe400078e02ff */
[----:B------:R-:W-:Y:S02]  /*00d0*/  IMAD R7, R58, c[0x0][0x198], RZ ;  /* 0x000066003a077a24 */ /* 0x000fe400078e02ff */
[----:B------:R-:W-:Y:S01]  /*00e0*/  IMAD.SHL.U32 R2, R0, 0x2, RZ ;  /* 0x0000000200027824 */ /* 0x000fe200078e00ff */
[----:B------:R-:W-:Y:S01]  /*00f0*/  SHF.L.U32 R5, R3, 0x1, RZ ;  /* 0x0000000103057819 */ /* 0x000fe200000006ff */
[----:B------:R-:W-:-:S02]  /*0100*/  IMAD R9, R6, 0x8, R7 ;  /* 0x0000000806097824 */ /* 0x000fc400078e0207 */
[----:B------:R-:W-:Y:S01]  /*0110*/  IMAD.HI R0, R0, 0x2, RZ ;  /* 0x0000000200007827 */ /* 0x000fe200078e02ff */
[----:B------:R-:W-:Y:S02]  /*0120*/  IADD3 R10, P0, P1, R5, c[0x0][0x160], R2 ;  /* 0x00005800050a7a10 */ /* 0x000fe4000791e002 */
[----:B------:R-:W-:Y:S01]  /*0130*/  LEA R5, R6, R9, 0x3 ;  /* 0x0000000906057211 */ /* 0x000fe200078e18ff */
[----:B------:R-:W-:-:S04]  /*0140*/  IMAD.HI R3, R3, 0x2, RZ ;  /* 0x0000000203037827 */ /* 0x000fc800078e02ff */
[----:B------:R-:W-:Y:S01]  /*0150*/  IMAD R11, R8, c[0x0][0x198], RZ ;  /* 0x00006600080b7a24 */ /* 0x000fe200078e02ff */
[----:B------:R-:W-:Y:S02]  /*0160*/  IADD3.X R0, R3, c[0x0][0x164], R0, P0, P1 ;  /* 0x0000590003007a10 */ /* 0x000fe400007e2400 */
[-C--:B------:R-:W-:Y:S02]  /*0170*/  LEA R2, P0, R7, R10.reuse, 0x1 ;  /* 0x0000000a07027211 */ /* 0x080fe400078008ff */
[-C--:B------:R-:W-:Y:S02]  /*0180*/  LEA R6, P1, R9, R10.reuse, 0x1 ;  /* 0x0000000a09067211 */ /* 0x080fe400078208ff */
[-C--:B------:R-:W-:Y:S02]  /*0190*/  LEA R8, P2, R5, R10.reuse, 0x1 ;  /* 0x0000000a05087211 */ /* 0x080fe400078408ff */
[----:B------:R-:W-:Y:S02]  /*01a0*/  LEA R10, P3, R11, R10, 0x1 ;  /* 0x0000000a0b0a7211 */ /* 0x000fe400078608ff */
[----:B------:R-:W-:-:S02]  /*01b0*/  LEA.HI.X.SX32 R3, R7, R0, 0x1, P0 ;  /* 0x0000000007037211 */ /* 0x000fc400000f0eff */
[-C--:B------:R-:W-:Y:S02]  /*01c0*/  LEA.HI.X.SX32 R7, R9, R0.reuse, 0x1, P1 ;  /* 0x0000000009077211 */ /* 0x080fe400008f0eff */
[-C--:B------:R-:W-:Y:S02]  /*01d0*/  LEA.HI.X.SX32 R9, R5, R0.reuse, 0x1, P2 ;  /* 0x0000000005097211 */ /* 0x080fe400010f0eff */
[----:B------:R-:W-:Y:S01]  /*01e0*/  LEA.HI.X.SX32 R11, R11, R0, 0x1, P3 ;  /* 0x000000000b0b7211 */ /* 0x000fe200018f0eff */
[----:B------:R0:W2:Y:S04]  /*01f0*/  LDG.E.U16 R5, [R2.64] ;  /* 0x0000000602057981 */ /* 0x0000a8000c1e1500 */
[----:B------:R1:W3:Y:S04]  /*0200*/  LDG.E.U16 R7, [R6.64] ;  /* 0x0000000606077981 */ /* 0x0002e8000c1e1500 */
[----:B------:R-:W4:Y:S04]  /*0210*/  LDG.E.U16 R9, [R8.64] ;  /* 0x0000000608097981 */ /* 0x000f28000c1e1500 */
[----:B------:R5:W4:Y:S01]  /*0220*/  LDG.E.U16 R11, [R10.64] ;  /* 0x000000060a0b7981 */ /* 0x000b22000c1e1500 */
[C---:B------:R-:W-:Y:S01]  /*0230*/  LOP3.LUT R12, R59.reuse, 0xc0, RZ, 0xc0, !PT ;  /* 0x000000c03b0c7812 */ /* 0x040fe200078ec0ff */
[C---:B------:R-:W-:Y:S01]  /*0240*/  IMAD.SHL.U32 R28, R59.reuse, 0x2, RZ ;  /* 0x000000023b1c7824 */ /* 0x040fe200078e00ff */
[----:B------:R-:W-:Y:S01]  /*0250*/  IADD3 R60, R4, 0x20, RZ ;  /* 0x00000020043c7810 */ /* 0x000fe20007ffe0ff */
[----:B0-----:R-:W-:Y:S01]  /*0260*/  IMAD.MOV.U32 R3, RZ, RZ, 0x3f800000 ;  /* 0x3f800000ff037424 */ /* 0x001fe200078e00ff */
[----:B------:R-:W-:Y:S01]  /*0270*/  SHF.R.U32.HI R0, RZ, 0x2, R12 ;  /* 0x00000002ff007819 */ /* 0x000fe2000001160c */
[----:B------:R-:W-:Y:S01]  /*0280*/  IMAD.MOV.U32 R37, RZ, RZ, -0x800000 ;  /* 0xff800000ff257424 */ /* 0x000fe200078e00ff */
[----:B------:R-:W-:Y:S01]  /*0290*/  ISETP.GE.AND P0, PT, R60, 0x1, PT ;  /* 0x000000013c00780c */ /* 0x000fe20003f06270 */
[----:B------:R-:W-:Y:S01]  /*02a0*/  CS2R R24, SRZ ;  /* 0x0000000000187805 */ /* 0x000fe2000001ff00 */
[----:B------:R-:W-:Y:S01]  /*02b0*/  LOP3.LUT R0, R0, 0x1fe, R28, 0x78, !PT ;  /* 0x000001fe00007812 */ /* 0x000fe200078e781c */
[----:B------:R-:W-:Y:S01]  /*02c0*/  CS2R R26, SRZ ;  /* 0x00000000001a7805 */ /* 0x000fe2000001ff00 */
[----:B------:R-:W-:Y:S01]  /*02d0*/  MOV R36, 0xff800000 ;  /* 0xff80000000247802 */ /* 0x000fe20000000f00 */
[----:B------:R-:W-:Y:S01]  /*02e0*/  CS2R R16, SRZ ;  /* 0x0000000000107805 */ /* 0x000fe2000001ff00 */
[----:B-1----:R-:W-:Y:S01]  /*02f0*/  MOV R6, 0x3f800000 ;  /* 0x3f80000000067802 */ /* 0x002fe20000000f00 */
[----:B------:R-:W-:Y:S01]  /*0300*/  CS2R R18, SRZ ;  /* 0x0000000000127805 */ /* 0x000fe2000001ff00 */
[----:B------:R-:W-:Y:S01]  /*0310*/  CS2R R12, SRZ ;  /* 0x00000000000c7805 */ /* 0x000fe2000001ff00 */
[----:B------:R-:W-:Y:S01]  /*0320*/  CS2R R14, SRZ ;  /* 0x00000000000e7805 */ /* 0x000fe2000001ff00 */
[----:B------:R-:W-:Y:S01]  /*0330*/  CS2R R20, SRZ ;  /* 0x0000000000147805 */ /* 0x000fe2000001ff00 */
[----:B------:R-:W-:Y:S01]  /*0340*/  CS2R R22, SRZ ;  /* 0x0000000000167805 */ /* 0x000fe2000001ff00 */
[----:B------:R-:W-:-:S02]  /*0350*/  LOP3.LUT R29, R59, 0x1c, RZ, 0xc0, !PT ;  /* 0x0000001c3b1d7812 */ /* 0x000fc400078ec0ff */
[C---:B------:R-:W-:Y:S02]  /*0360*/  LOP3.LUT R30, R59.reuse, 0x20, RZ, 0xc0, !PT ;  /* 0x000000203b1e7812 */ /* 0x040fe400078ec0ff */
[----:B-----5:R-:W-:Y:S01]  /*0370*/  SHF.L.U32 R10, R59, 0x3, RZ ;  /* 0x000000033b0a7819 */ /* 0x020fe200000006ff */
[----:B--2---:R0:W-:Y:S04]  /*0380*/  STS.U16 [R0], R5 ;  /* 0x0000000500007388 */ /* 0x0041e80000000400 */
[----:B---3--:R0:W-:Y:S04]  /*0390*/  STS.U16 [R0+0x200], R7 ;  /* 0x0002000700007388 */ /* 0x0081e80000000400 */
[----:B----4-:R0:W-:Y:S04]  /*03a0*/  STS.U16 [R0+0x400], R9 ;  /* 0x0004000900007388 */ /* 0x0101e80000000400 */
[----:B------:R0:W-:Y:S01]  /*03b0*/  STS.U16 [R0+0x600], R11 ;  /* 0x0006000b00007388 */ /* 0x0001e20000000400 */
[----:B------:R-:W-:Y:S05]  /*03c0*/  @!P0 BRA `(.L_x_0) ;  /* 0x00000ef000008947 */ /* 0x000fea0003800000 */
[----:B------:R-:W-:Y:S01]  /*03d0*/  LOP3.LUT R2, R59, 0x1f, RZ, 0xc0, !PT ;  /* 0x0000001f3b027812 */ /* 0x000fe200078ec0ff */
[----:B------:R-:W-:Y:S01]  /*03e0*/  IMAD R3, R31, c[0x0][0x1a0], RZ ;  /* 0x000068001f037a24 */ /* 0x000fe200078e02ff */
[C---:B0-----:R-:W-:Y:S01]  /*03f0*/  LOP3.LUT R7, R59.reuse, 0xf, RZ, 0xc0, !PT ;  /* 0x0000000f3b077812 */ /* 0x041fe200078ec0ff */
[----:B------:R-:W-:Y:S01]  /*0400*/  IMAD.MOV.U32 R16, RZ, RZ, c[0x0][0x1b8] ;  /* 0x00006e00ff107624 */ /* 0x000fe200078e00ff */
[----:B------:R-:W-:Y:S01]  /*0410*/  LOP3.LUT R61, R59, 0x3, RZ, 0xc0, !PT ;  /* 0x000000033b3d7812 */ /* 0x000fe200078ec0ff */
[----:B------:R-:W-:Y:S01]  /*0420*/  IMAD R6, R2, c[0x0][0x1a8], RZ ;  /* 0x00006a0002067a24 */ /* 0x000fe200078e02ff */
[----:B------:R-:W-:Y:S01]  /*0430*/  SHF.L.U32 R5, R3, 0x1, RZ ;  /* 0x0000000103057819 */ /* 0x000fe200000006ff */
[----:B------:R-:W-:Y:S01]  /*0440*/  IMAD R2, R31, c[0x0][0x1b0], RZ ;  /* 0x00006c001f027a24 */ /* 0x000fe200078e02ff */
[----:B------:R-:W-:Y:S01]  /*0450*/  SHF.R.U32.HI R9, RZ, 0x1, R30 ;  /* 0x00000001ff097819 */ /* 0x000fe2000001161e */
[----:B------:R-:W-:Y:S01]  /*0460*/  IMAD.SHL.U32 R8, R6, 0x2, RZ ;  /* 0x0000000206087824 */ /* 0x000fe200078e00ff */
[----:B------:R-:W-:Y:S01]  /*0470*/  MOV R14, c[0x0][0x1a4] ;  /* 0x00006900000e7a02 */ /* 0x000fe20000000f00 */
[----:B------:R-:W-:Y:S01]  /*0480*/  IMAD R7, R7, c[0x0][0x1b4], RZ ;  /* 0x00006d0007077a24 */ /* 0x000fe200078e02ff */
[----:B------:R-:W-:Y:S01]  /*0490*/  LEA.HI R9, R29, R9, RZ, 0x1e ;  /* 0x000000091d097211 */ /* 0x000fe200078ff0ff */
[----:B------:R-:W-:Y:S01]  /*04a0*/  IMAD.HI R3, R3, 0x2, RZ ;  /* 0x0000000203037827 */ /* 0x000fe200078e02ff */
[----:B------:R-:W-:Y:S01]  /*04b0*/  IADD3 R52, P0, P1, R8, c[0x0][0x168], R5 ;  /* 0x00005a0008347a10 */ /* 0x000fe2000791e005 */
[----:B------:R-:W-:Y:S01]  /*04c0*/  CS2R R24, SRZ ;  /* 0x0000000000187805 */ /* 0x000fe2000001ff00 */
[C---:B------:R-:W-:Y:S01]  /*04d0*/  SHF.L.U32 R5, R2.reuse, 0x1, RZ ;  /* 0x0000000102057819 */ /* 0x040fe200000006ff */
[----:B------:R-:W-:Y:S01]  /*04e0*/  IMAD.HI R2, R2, 0x2, RZ ;  /* 0x0000000202027827 */ /* 0x000fe200078e02ff */
[C---:B------:R-:W-:Y:S01]  /*04f0*/  SHF.L.U32 R8, R7.reuse, 0x1, RZ ;  /* 0x0000000107087819 */ /* 0x040fe200000006ff */
[----:B------:R-:W-:Y:S01]  /*0500*/  CS2R R26, SRZ ;  /* 0x00000000001a7805 */ /* 0x000fe2000001ff00 */
[----:B------:R-:W-:Y:S01]  /*0510*/  MOV R45, 0xff800000 ;  /* 0xff800000002d7802 */ /* 0x000fe20000000f00 */
[----:B------:R-:W-:Y:S01]  /*0520*/  IMAD.HI R7, R7, 0x2, RZ ;  /* 0x0000000207077827 */ /* 0x000fe200078e02ff */
[----:B------:R-:W-:Y:S01]  /*0530*/  IADD3 R40, P2, P3, R8, c[0x0][0x170], R5 ;  /* 0x00005c0008287a10 */ /* 0x000fe20007b5e005 */
[----:B------:R-:W-:Y:S01]  /*0540*/  CS2R R18, SRZ ;  /* 0x0000000000127805 */ /* 0x000fe2000001ff00 */
[----:B------:R-:W-:Y:S01]  /*0550*/  SHF.R.S32.HI R8, RZ, 0x2, R59 ;  /* 0x00000002ff087819 */ /* 0x000fe2000001143b */
[----:B------:R-:W-:Y:S01]  /*0560*/  IMAD.HI R6, R6, 0x2, RZ ;  /* 0x0000000206067827 */ /* 0x000fe200078e02ff */
[----:B------:R-:W-:Y:S01]  /*0570*/  IADD3.X R11, R7, c[0x0][0x174], R2, P2, P3 ;  /* 0x00005d00070b7a10 */ /* 0x000fe200017e6402 */
[----:B------:R-:W-:Y:S01]  /*0580*/  CS2R R20, SRZ ;  /* 0x0000000000147805 */ /* 0x000fe2000001ff00 */
[----:B------:R-:W-:Y:S01]  /*0590*/  SGXT R8, R8, 0x1 ;  /* 0x000000010808781a */ /* 0x000fe20000000200 */
[----:B------:R-:W-:Y:S01]  /*05a0*/  IMAD.IADD R4, R4, 0x1, R9 ;  /* 0x0000000104047824 */ /* 0x000fe200078e0209 */
[C---:B------:R-:W-:Y:S01]  /*05b0*/  SHF.L.U32 R2, R59.reuse, 0x6, RZ ;  /* 0x000000063b027819 */ /* 0x040fe200000006ff */
[----:B------:R-:W-:Y:S01]  /*05c0*/  CS2R R22, SRZ ;  /* 0x0000000000167805 */ /* 0x000fe2000001ff00 */
[----:B------:R-:W-:Y:S01]  /*05d0*/  SHF.R.U32.HI R5, RZ, 0x4, R59 ;  /* 0x00000004ff057819 */ /* 0x000fe2000001163b */
[----:B------:R-:W-:Y:S01]  /*05e0*/  UMOV UR4, URZ ;  /* 0x0000003f00047c82 */ /* 0x000fe20008000000 */
[----:B------:R-:W-:Y:S01]  /*05f0*/  LOP3.LUT R7, R59, 0x10, RZ, 0xc0, !PT ;  /* 0x000000103b077812 */ /* 0x000fe200078ec0ff */
[----:B------:R-:W-:Y:S01]  /*0600*/  UMOV UR5, URZ ;  /* 0x0000003f00057c82 */ /* 0x000fe20008000000 */
[----:B------:R-:W-:-:S02]  /*0610*/  LOP3.LUT R8, R8, 0x90, RZ, 0xc0, !PT ;  /* 0x0000009008087812 */ /* 0x000fc400078ec0ff */
[----:B------:R-:W-:Y:S02]  /*0620*/  LOP3.LUT R47, R2, 0x1c0, RZ, 0xc0, !PT ;  /* 0x000001c0022f7812 */ /* 0x000fe400078ec0ff */
[----:B------:R-:W-:Y:S01]  /*0630*/  IADD3.X R12, R6, c[0x0][0x16c], R3, P0, P1 ;  /* 0x00005b00060c7a10 */ /* 0x000fe200007e2403 */
[----:B------:R-:W-:Y:S01]  /*0640*/  IMAD R3, R58, c[0x0][0x1a4], RZ ;  /* 0x000069003a037a24 */ /* 0x000fe200078e02ff */
[----:B------:R-:W-:Y:S02]  /*0650*/  SGXT.U32 R2, R5, 0x4 ;  /* 0x000000040502781a */ /* 0x000fe40000000000 */
[----:B------:R-:W-:Y:S02]  /*0660*/  SHF.L.U32 R48, R7, 0x5, RZ ;  /* 0x0000000507307819 */ /* 0x000fe400000006ff */
[----:B------:R-:W-:Y:S01]  /*0670*/  LOP3.LUT R6, R28, 0x10, RZ, 0xc0, !PT ;  /* 0x000000101c067812 */ /* 0x000fe200078ec0ff */
[----:B------:R-:W-:Y:S01]  /*0680*/  IMAD R5, R2, c[0x0][0x1b8], RZ ;  /* 0x00006e0002057a24 */ /* 0x000fe200078e02ff */
[----:B------:R-:W-:Y:S01]  /*0690*/  LEA R8, R61, R8, 0x5 ;  /* 0x000000083d087211 */ /* 0x000fe200078e28ff */
[----:B------:R-:W-:Y:S01]  /*06a0*/  IMAD R2, R14, 0x8, R3 ;  /* 0x000000080e027824 */ /* 0x000fe200078e0203 */
[----:B------:R-:W-:Y:S01]  /*06b0*/  LOP3.LUT R47, R47, 0x30, R10, 0xf8, !PT ;  /* 0x000000302f2f7812 */ /* 0x000fe200078ef80a */
[----:B------:R-:W-:Y:S01]  /*06c0*/  IMAD R10, R7, -0x10, R48 ;  /* 0xfffffff0070a7824 */ /* 0x000fe200078e0230 */
[----:B------:R-:W-:Y:S01]  /*06d0*/  LOP3.LUT R6, R6, 0x20, R59, 0xf8, !PT ;  /* 0x0000002006067812 */ /* 0x000fe200078ef83b */
[----:B------:R-:W-:Y:S01]  /*06e0*/  CS2R R14, SRZ ;  /* 0x00000000000e7805 */ /* 0x000fe2000001ff00 */
[----:B------:R-:W-:-:S02]  /*06f0*/  LOP3.LUT R7, R8, 0x10, R28, 0x78, !PT ;  /* 0x0000001008077812 */ /* 0x000fc400078e781c */
[----:B------:R-:W-:Y:S02]  /*0700*/  SHF.R.S32.HI R8, RZ, 0x6, R59 ;  /* 0x00000006ff087819 */ /* 0x000fe4000001143b */
[----:B------:R-:W-:Y:S01]  /*0710*/  LOP3.LUT R9, R47, R6, RZ, 0x3c, !PT ;  /* 0x000000062f097212 */ /* 0x000fe200078e3cff */
[----:B------:R-:W-:Y:S01]  /*0720*/  IMAD.IADD R7, R7, 0x1, R10 ;  /* 0x0000000107077824 */ /* 0x000fe200078e020a */
[----:B------:R-:W-:Y:S02]  /*0730*/  LEA R6, R16, R5, 0x4 ;  /* 0x0000000510067211 */ /* 0x000fe400078e20ff */
[----:B------:R-:W-:Y:S01]  /*0740*/  SGXT R8, R8, 0x1 ;  /* 0x000000010808781a */ /* 0x000fe20000000200 */
[----:B------:R-:W-:Y:S01]  /*0750*/  CS2R R16, SRZ ;  /* 0x0000000000107805 */ /* 0x000fe2000001ff00 */
[----:B------:R-:W-:Y:S02]  /*0760*/  LEA R54, P0, R3, R52, 0x1 ;  /* 0x0000003403367211 */ /* 0x000fe400078008ff */
[----:B------:R-:W-:-:S02]  /*0770*/  LEA R42, P2, R5, R40, 0x1 ;  /* 0x00000028052a7211 */ /* 0x000fc400078408ff */
[----:B------:R-:W-:Y:S02]  /*0780*/  LEA R52, P1, R2, R52, 0x1 ;  /* 0x0000003402347211 */ /* 0x000fe400078208ff */
[----:B------:R-:W-:Y:S02]  /*0790*/  LEA R40, P3, R6, R40, 0x1 ;  /* 0x0000002806287211 */ /* 0x000fe400078608ff */
[----:B------:R-:W-:Y:S02]  /*07a0*/  LOP3.LUT R8, R8, 0x90, RZ, 0xc0, !PT ;  /* 0x0000009008087812 */ /* 0x000fe400078ec0ff */
[-C--:B------:R-:W-:Y:S02]  /*07b0*/  LEA.HI.X.SX32 R55, R3, R12.reuse, 0x1, P0 ;  /* 0x0000000c03377211 */ /* 0x080fe400000f0eff */
[----:B------:R-:W-:Y:S02]  /*07c0*/  LEA.HI.X.SX32 R53, R2, R12, 0x1, P1 ;  /* 0x0000000c02357211 */ /* 0x000fe400008f0eff */
[-C--:B------:R-:W-:Y:S01]  /*07d0*/  LEA.HI.X.SX32 R43, R5, R11.reuse, 0x1, P2 ;  /* 0x0000000b052b7211 */ /* 0x080fe200010f0eff */
[----:B------:R-:W-:Y:S01]  /*07e0*/  IMAD.MOV.U32 R5, RZ, RZ, RZ ;  /* 0x000000ffff057224 */ /* 0x000fe200078e00ff */
[----:B------:R-:W-:Y:S01]  /*07f0*/  LEA.HI.X.SX32 R41, R6, R11, 0x1, P3 ;  /* 0x0000000b06297211 */ /* 0x000fe200018f0eff */
[----:B------:R-:W-:Y:S01]  /*0800*/  IMAD.MOV.U32 R6, RZ, RZ, 0x3f800000 ;  /* 0x3f800000ff067424 */ /* 0x000fe200078e00ff */
[----:B------:R-:W-:Y:S01]  /*0810*/  IADD3 R48, R48, R9, RZ ;  /* 0x0000000930307210 */ /* 0x000fe20007ffe0ff */
[----:B------:R-:W-:Y:S01]  /*0820*/  CS2R R12, SRZ ;  /* 0x00000000000c7805 */ /* 0x000fe2000001ff00 */
[----:B------:R-:W-:-:S02]  /*0830*/  MOV R3, 0x3f800000 ;  /* 0x3f80000000037802 */ /* 0x000fc40000000f00 */
[----:B------:R-:W-:Y:S02]  /*0840*/  MOV R2, RZ ;  /* 0x000000ff00027202 */ /* 0x000fe40000000f00 */
[----:B------:R-:W-:Y:S02]  /*0850*/  MOV R44, 0xff800000 ;  /* 0xff800000002c7802 */ /* 0x000fe40000000f00 */
[--C-:B------:R-:W-:Y:S02]  /*0860*/  LOP3.LUT R47, R47, 0x30, R28.reuse, 0x78, !PT ;  /* 0x000000302f2f7812 */ /* 0x100fe400078e781c */
[----:B------:R-:W-:Y:S02]  /*0870*/  LOP3.LUT R46, R8, 0x17e, R28, 0x78, !PT ;  /* 0x0000017e082e7812 */ /* 0x000fe400078e781c */
[----:B------:R-:W-:Y:S02]  /*0880*/  IADD3 R57, R4, 0x8, RZ ;  /* 0x0000000804397810 */ /* 0x000fe40007ffe0ff */
.L_x_1:
[----:B------:R-:W-:-:S04]  /*0890*/  IMAD.WIDE R8, R5, 0x2, R54 ;  /* 0x0000000205087825 */ /* 0x000fc800078e0236 */
[----:B------:R-:W-:Y:S02]  /*08a0*/  IMAD.WIDE R10, R5, 0x2, R52 ;  /* 0x00000002050a7825 */ /* 0x000fe400078e0234 */
[----:B------:R-:W2:Y:S04]  /*08b0*/  LDG.E.U16 R9, [R8.64] ;  /* 0x0000000608097981 */ /* 0x000ea8000c1e1500 */
[----:B------:R-:W3:Y:S01]  /*08c0*/  LDG.E.U16 R11, [R10.64] ;  /* 0x000000060a0b7981 */ /* 0x000ee2000c1e1500 */
[----:B------:R-:W-:-:S03]  /*08d0*/  IMAD.WIDE R50, R2, 0x2, R40 ;  /* 0x0000000202327825 */ /* 0x000fc600078e0228 */
[----:B------:R-:W-:Y:S06]  /*08e0*/  BAR.SYNC.DEFER_BLOCKING 0x0 ;  /* 0x0000000000007b1d */ /* 0x000fec0000010000 */
[----:B--2---:R-:W-:Y:S04]  /*08f0*/  STS.U16 [R0+0x800], R9 ;  /* 0x0008000900007388 */ /* 0x004fe80000000400 */
[----:B---3--:R-:W-:Y:S04]  /*0900*/  STS.U16 [R0+0xa00], R11 ;  /* 0x000a000b00007388 */ /* 0x008fe80000000400 */
[----:B------:R-:W-:Y:S06]  /*0910*/  BAR.SYNC.DEFER_BLOCKING 0x0 ;  /* 0x0000000000007b1d */ /* 0x000fec0000010000 */
[----:B------:R-:W-:Y:S04]  /*0920*/  LDSM.16.MT88.4 R8, [R48] ;  /* 0x000000003008783b */ /* 0x000fe80000004200 */
[----:B------:R-:W0:Y:S04]  /*0930*/  LDSM.16.M88.4 R36, [R47+0x800] ;  /* 0x000800002f24783b */ /* 0x000e280000000200 */
[----:B------:R-:W1:Y:S04]  /*0940*/  LDSM.16.MT88.4 R28, [R48+0x400] ;  /* 0x00040000301c783b */ /* 0x000e680000004200 */
[----:B------:R-:W2:Y:S01]  /*0950*/  LDG.E.U16 R50, [R50.64] ;  /* 0x0000000632327981 */ /* 0x000ea2000c1e1500 */
[----:B0-----:R-:W-:Y:S11]  /*0960*/  HMMA.16816.F32.BF16 R32, R8, R36, RZ ;  /* 0x000000240820723c */ /* 0x001ff600000418ff */
[----:B------:R-:W-:Y:S11]  /*0970*/  @!UPT UIADD3 URZ, URZ, URZ, URZ ;  /* 0x0000003f3f3ff290 */ /* 0x000ff6000fffe03f */
[----:B------:R-:W-:Y:S02]  /*0980*/  @!UPT UIADD3 URZ, URZ, URZ, URZ ;  /* 0x0000003f3f3ff290 */ /* 0x000fe4000fffe03f */
[----:B-1----:R-:W-:Y:S07]  /*0990*/  HMMA.16816.F32.BF16 R36, R28, R38, R32 ;  /* 0x000000261c24723c */ /* 0x002fee0000041820 */
[----:B------:R-:W-:-:S05]  /*09a0*/  IMAD.WIDE R32, R2, 0x2, R42 ;  /* 0x0000000202207825 */ /* 0x000fca00078e022a */
[----:B------:R0:W3:Y:S04]  /*09b0*/  LDG.E.U16 R49, [R32.64] ;  /* 0x0000000620317981 */ /* 0x0000e8000c1e1500 */
[----:B0-----:R-:W0:Y:S08]  /*09c0*/  LDSM.16.M88.4 R32, [R47+0xa00] ;  /* 0x000a00002f20783b */ /* 0x001e300000000200 */
[----:B------:R-:W-:Y:S01]  /*09d0*/  FMUL R36, R36, c[0x0][0x188] ;  /* 0x0000620024247a20 */ /* 0x000fe20000400000 */
[----:B------:R-:W-:Y:S01]  /*09e0*/  BAR.SYNC.DEFER_BLOCKING 0x0 ;  /* 0x0000000000007b1d */ /* 0x000fe20000010000 */
[----:B0-----:R-:W-:Y:S11]  /*09f0*/  HMMA.16816.F32.BF16 R8, R8, R32, RZ ;  /* 0x000000200808723c */ /* 0x001ff600000418ff */
[----:B------:R-:W-:Y:S11]  /*0a00*/  @!UPT UIADD3 URZ, URZ, URZ, URZ ;  /* 0x0000003f3f3ff290 */ /* 0x000ff6000fffe03f */
[----:B------:R-:W-:Y:S02]  /*0a10*/  @!UPT UIADD3 URZ, URZ, URZ, URZ ;  /* 0x0000003f3f3ff290 */ /* 0x000fe4000fffe03f */
[----:B------:R-:W-:Y:S07]  /*0a20*/  HMMA.16816.F32.BF16 R8, R28, R34, R8 ;  /* 0x000000221c08723c */ /* 0x000fee0000041808 */
[----:B------:R-:W-:-:S04]  /*0a30*/  LEA R30, P0, R61, UR4, 0x1 ;  /* 0x000000043d1e7c11 */ /* 0x000fc8000f8008ff */
[C---:B------:R-:W-:Y:S02]  /*0a40*/  IADD3 R29, P1, R30.reuse, 0x8, RZ ;  /* 0x000000081e1d7810 */ /* 0x040fe40007f3e0ff */
[----:B------:R-:W-:Y:S02]  /*0a50*/  IADD3.X R28, RZ, UR5, RZ, P0, !PT ;  /* 0x00000005ff1c7c10 */ /* 0x000fe400087fe4ff */
[----:B------:R-:W-:Y:S02]  /*0a60*/  ISETP.GT.U32.AND P3, PT, R29, R4, PT ;  /* 0x000000041d00720c */ /* 0x000fe40003f64070 */
[----:B------:R-:W-:Y:S02]  /*0a70*/  IADD3.X R29, RZ, R28, RZ, P1, !PT ;  /* 0x0000001cff1d7210 */ /* 0x000fe40000ffe4ff */
[----:B------:R-:W-:Y:S02]  /*0a80*/  ISETP.GT.U32.AND P0, PT, R30, R4, PT ;  /* 0x000000041e00720c */ /* 0x000fe40003f04070 */
[----:B------:R-:W-:-:S02]  /*0a90*/  ISETP.GT.U32.AND.EX P3, PT, R29, RZ, PT, P3 ;  /* 0x000000ff1d00720c */ /* 0x000fc40003f64130 */
[CC--:B------:R-:W-:Y:S02]  /*0aa0*/  ISETP.GE.U32.AND P4, PT, R30.reuse, R4.reuse, PT ;  /* 0x000000041e00720c */ /* 0x0c0fe40003f86070 */
[----:B------:R-:W-:Y:S01]  /*0ab0*/  IADD3 R29, P5, R30, 0x9, RZ ;  /* 0x000000091e1d7810 */ /* 0x000fe20007fbe0ff */
[----:B------:R-:W-:Y:S01]  /*0ac0*/  FMUL R32, R37, c[0x0][0x188] ;  /* 0x0000620025207a20 */ /* 0x000fe20000400000 */
[C---:B------:R-:W-:Y:S02]  /*0ad0*/  ISETP.GT.U32.AND.EX P0, PT, R28.reuse, RZ, PT, P0 ;  /* 0x000000ff1c00720c */ /* 0x040fe40003f04100 */
[----:B------:R-:W-:Y:S01]  /*0ae0*/  ISETP.GE.U32.AND.EX P4, PT, R28, RZ, PT, P4 ;  /* 0x000000ff1c00720c */ /* 0x000fe20003f86140 */
[----:B------:R-:W-:Y:S01]  /*0af0*/  IMAD.X R31, RZ, RZ, R28, P5 ;  /* 0x000000ffff1f7224 */ /* 0x000fe200028e061c */
[CC--:B------:R-:W-:Y:S02]  /*0b00*/  ISETP.GT.U32.AND P2, PT, R30.reuse, R57.reuse, PT ;  /* 0x000000391e00720c */ /* 0x0c0fe40003f44070 */
[----:B------:R-:W-:Y:S01]  /*0b10*/  ISETP.GE.U32.AND P1, PT, R30, R57, PT ;  /* 0x000000391e00720c */ /* 0x000fe20003f26070 */
[----:B------:R-:W-:Y:S01]  /*0b20*/  FMUL R30, R8, c[0x0][0x188] ;  /* 0x00006200081e7a20 */ /* 0x000fe20000400000 */
[----:B------:R-:W-:-:S02]  /*0b30*/  ISETP.GT.U32.AND P6, PT, R29, R4, PT ;  /* 0x000000041d00720c */ /* 0x000fc40003fc4070 */
[----:B------:R-:W-:Y:S02]  /*0b40*/  FSEL R8, R36, -INF , !P0 ;  /* 0xff80000024087808 */ /* 0x000fe40004000000 */
[----:B------:R-:W-:Y:S01]  /*0b50*/  FSEL R32, R32, -INF , !P4 ;  /* 0xff80000020207808 */ /* 0x000fe20006000000 */
[----:B------:R-:W-:Y:S01]  /*0b60*/  FMUL R33, R9, c[0x0][0x188] ;  /* 0x0000620009217a20 */ /* 0x000fe20000400000 */
[----:B------:R-:W-:Y:S02]  /*0b70*/  ISETP.GT.U32.AND.EX P4, PT, R31, RZ, PT, P6 ;  /* 0x000000ff1f00720c */ /* 0x000fe40003f84160 */
[----:B------:R-:W-:Y:S02]  /*0b80*/  FSEL R9, R30, -INF , !P3 ;  /* 0xff8000001e097808 */ /* 0x000fe40005800000 */
[----:B------:R-:W-:Y:S02]  /*0b90*/  FMNMX R34, R8, R32, !PT ;  /* 0x0000002008227209 */ /* 0x000fe40007800000 */
[----:B------:R-:W-:-:S02]  /*0ba0*/  FSEL R30, R33, -INF , !P4 ;  /* 0xff800000211e7808 */ /* 0x000fc40006000000 */
[----:B------:R-:W-:-:S04]  /*0bb0*/  FMNMX R33, R9, R34, !PT ;  /* 0x0000002209217209 */ /* 0x000fc80007800000 */
[----:B------:R-:W-:Y:S02]  /*0bc0*/  FMNMX R33, R30, R33, !PT ;  /* 0x000000211e217209 */ /* 0x000fe40007800000 */
[----:B------:R-:W-:Y:S02]  /*0bd0*/  ISETP.GT.U32.AND P4, PT, R29, R57, PT ;  /* 0x000000391d00720c */ /* 0x000fe40003f84070 */
[C---:B------:R-:W-:Y:S01]  /*0be0*/  ISETP.GE.U32.AND.EX P3, PT, R28.reuse, RZ, PT, P1 ;  /* 0x000000ff1c00720c */ /* 0x040fe20003f66110 */
[----:B------:R-:W0:Y:S01]  /*0bf0*/  SHFL.BFLY PT, R34, R33, 0x2, 0x1f ;  /* 0x0c401f0021227f89 */ /* 0x000e2200000e0000 */
[----:B------:R-:W-:Y:S01]  /*0c00*/  ISETP.GT.U32.AND.EX P2, PT, R28, RZ, PT, P2 ;  /* 0x000000ff1c00720c */ /* 0x000fe20003f44120 */
[----:B------:R-:W-:Y:S01]  /*0c10*/  FMUL R28, R39, c[0x0][0x188] ;  /* 0x00006200271c7a20 */ /* 0x000fe20000400000 */
[----:B------:R-:W-:Y:S01]  /*0c20*/  ISETP.GT.U32.AND.EX P1, PT, R31, RZ, PT, P4 ;  /* 0x000000ff1f00720c */ /* 0x000fe20003f24140 */
[----:B------:R-:W-:Y:S02]  /*0c30*/  FMUL R31, R38, c[0x0][0x188] ;  /* 0x00006200261f7a20 */ /* 0x000fe40000400000 */
[----:B------:R-:W-:Y:S01]  /*0c40*/  FMUL R10, R10, c[0x0][0x188] ;  /* 0x000062000a0a7a20 */ /* 0x000fe20000400000 */
[----:B------:R-:W-:-:S02]  /*0c50*/  FSEL R28, R28, -INF , !P3 ;  /* 0xff8000001c1c7808 */ /* 0x000fc40005800000 */
[----:B------:R-:W-:Y:S01]  /*0c60*/  FSEL R31, R31, -INF , !P2 ;  /* 0xff8000001f1f7808 */ /* 0x000fe20005000000 */
[----:B------:R-:W-:Y:S01]  /*0c70*/  FMUL R11, R11, c[0x0][0x188] ;  /* 0x000062000b0b7a20 */ /* 0x000fe20000400000 */
[----:B------:R-:W-:Y:S02]  /*0c80*/  FSEL R29, R10, -INF , !P0 ;  /* 0xff8000000a1d7808 */ /* 0x000fe40004000000 */
[----:B------:R-:W-:Y:S02]  /*0c90*/  FMNMX R10, R31, R28, !PT ;  /* 0x0000001c1f0a7209 */ /* 0x000fe40007800000 */
[----:B------:R-:W-:Y:S02]  /*0ca0*/  FSEL R11, R11, -INF , !P1 ;  /* 0xff8000000b0b7808 */ /* 0x000fe40004800000 */
[----:B------:R-:W-:-:S04]  /*0cb0*/  FMNMX R10, R29, R10, !PT ;  /* 0x0000000a1d0a7209 */ /* 0x000fc80007800000 */
[----:B------:R-:W-:Y:S02]  /*0cc0*/  FMNMX R10, R11, R10, !PT ;  /* 0x0000000a0b0a7209 */ /* 0x000fe40007800000 */
[----:B0-----:R-:W-:-:S03]  /*0cd0*/  FMNMX R34, R33, R34, !PT ;  /* 0x0000002221227209 */ /* 0x001fc60007800000 */
[----:B------:R-:W0:Y:S04]  /*0ce0*/  SHFL.BFLY PT, R35, R10, 0x2, 0x1f ;  /* 0x0c401f000a237f89 */ /* 0x000e2800000e0000 */
[----:B------:R-:W1:Y:S01]  /*0cf0*/  SHFL.BFLY PT, R33, R34, 0x1, 0x1f ;  /* 0x0c201f0022217f89 */ /* 0x000e6200000e0000 */
[----:B0-----:R-:W-:Y:S02]  /*0d00*/  FMNMX R10, R10, R35, !PT ;  /* 0x000000230a0a7209 */ /* 0x001fe40007800000 */
[----:B-1----:R-:W-:-:S03]  /*0d10*/  FMNMX R36, R34, R33, !PT ;  /* 0x0000002122247209 */ /* 0x002fc60007800000 */
[----:B------:R-:W0:Y:S01]  /*0d20*/  SHFL.BFLY PT, R33, R10, 0x1, 0x1f ;  /* 0x0c201f000a217f89 */ /* 0x000e2200000e0000 */
[----:B------:R-:W-:-:S05]  /*0d30*/  FMNMX R36, R36, R45, !PT ;  /* 0x0000002d24247209 */ /* 0x000fca0007800000 */
[--C-:B------:R-:W-:Y:S02]  /*0d40*/  FADD R32, R32, -R36.reuse ;  /* 0x8000002420207221 */ /* 0x100fe40000000000 */
[----:B------:R-:W-:Y:S01]  /*0d50*/  FADD R30, R30, -R36 ;  /* 0x800000241e1e7221 */ /* 0x000fe20000000000 */
[----:B0-----:R-:W-:-:S04]  /*0d60*/  FMNMX R33, R10, R33, !PT ;  /* 0x000000210a217209 */ /* 0x001fc80007800000 */
[----:B------:R-:W-:-:S05]  /*0d70*/  FMNMX R37, R33, R44, !PT ;  /* 0x0000002c21257209 */ /* 0x000fca0007800000 */
[----:B------:R-:W-:Y:S01]  /*0d80*/  FADD R28, R28, -R37 ;  /* 0x800000251c1c7221 */ /* 0x000fe20000000000 */
[----:B--2---:R-:W-:Y:S03]  /*0d90*/  STS.U16 [R46+0xa00], R50 ;  /* 0x000a00322e007388 */ /* 0x004fe60000000400 */
[----:B------:R-:W-:Y:S02]  /*0da0*/  FMUL R28, R28, 1.4426950216293334961 ;  /* 0x3fb8aa3b1c1c7820 */ /* 0x000fe40000400000 */
[----:B------:R-:W-:Y:S02]  /*0db0*/  FADD R33, -R36, R45 ;  /* 0x0000002d24217221 */ /* 0x000fe40000000100 */
[--C-:B------:R-:W-:Y:S02]  /*0dc0*/  FADD R31, R31, -R37.reuse ;  /* 0x800000251f1f7221 */ /* 0x100fe40000000000 */
[----:B------:R-:W-:Y:S01]  /*0dd0*/  FADD R29, R29, -R37 ;  /* 0x800000251d1d7221 */ /* 0x000fe20000000000 */
[----:B------:R0:W-:Y:S01]  /*0de0*/  MUFU.EX2 R35, R28 ;  /* 0x0000001c00237308 */ /* 0x0001e20000000800 */
[----:B------:R-:W-:-:S02]  /*0df0*/  FMUL R32, R32, 1.4426950216293334961 ;  /* 0x3fb8aa3b20207820 */ /* 0x000fc40000400000 */
[----:B------:R-:W-:Y:S02]  /*0e00*/  FADD R34, R9, -R36 ;  /* 0x8000002409227221 */ /* 0x000fe40000000000 */
[----:B------:R-:W-:Y:S02]  /*0e10*/  FMUL R30, R30, 1.4426950216293334961 ;  /* 0x3fb8aa3b1e1e7820 */ /* 0x000fe40000400000 */
[----:B------:R-:W-:Y:S02]  /*0e20*/  FMUL R33, R33, 1.4426950216293334961 ;  /* 0x3fb8aa3b21217820 */ /* 0x000fe40000400000 */
[----:B------:R-:W-:Y:S02]  /*0e30*/  FMUL R31, R31, 1.4426950216293334961 ;  /* 0x3fb8aa3b1f1f7820 */ /* 0x000fe40000400000 */
[----:B------:R-:W-:Y:S02]  /*0e40*/  FMUL R29, R29, 1.4426950216293334961 ;  /* 0x3fb8aa3b1d1d7820 */ /* 0x000fe40000400000 */
[----:B0-----:R-:W-:Y:S01]  /*0e50*/  FADD R28, R11, -R37 ;  /* 0x800000250b1c7221 */ /* 0x001fe20000000000 */
[----:B------:R-:W-:Y:S01]  /*0e60*/  MUFU.EX2 R9, R32 ;  /* 0x0000002000097308 */ /* 0x000fe20000000800 */
[----:B------:R-:W-:-:S02]  /*0e70*/  FMUL R10, R34, 1.4426950216293334961 ;  /* 0x3fb8aa3b220a7820 */ /* 0x000fc40000400000 */
[----:B------:R-:W-:-:S05]  /*0e80*/  FADD R8, R8, -R36 ;  /* 0x8000002408087221 */ /* 0x000fca0000000000 */
[----:B------:R0:W-:Y:S01]  /*0e90*/  MUFU.EX2 R38, R33 ;  /* 0x0000002100267308 */ /* 0x0001e20000000800 */
[----:B------:R-:W-:-:S07]  /*0ea0*/  FMUL R8, R8, 1.4426950216293334961 ;  /* 0x3fb8aa3b08087820 */ /* 0x000fce0000400000 */
[----:B------:R-:W-:Y:S01]  /*0eb0*/  MUFU.EX2 R32, R30 ;  /* 0x0000001e00207308 */ /* 0x000fe20000000800 */
[----:B0-----:R-:W-:Y:S01]  /*0ec0*/  FMUL R33, R28, 1.4426950216293334961 ;  /* 0x3fb8aa3b1c217820 */ /* 0x001fe20000400000 */
[----:B---3--:R-:W-:Y:S06]  /*0ed0*/  STS.U16 [R46+0x800], R49 ;  /* 0x000800312e007388 */ /* 0x008fec0000000400 */
[----:B------:R-:W-:Y:S08]  /*0ee0*/  MUFU.EX2 R34, R31 ;  /* 0x0000001f00227308 */ /* 0x000ff00000000800 */
[----:B------:R0:W-:Y:S01]  /*0ef0*/  MUFU.EX2 R11, R29 ;  /* 0x0000001d000b7308 */ /* 0x0001e20000000800 */
[----:B------:R-:W-:Y:S01]  /*0f00*/  BAR.SYNC.DEFER_BLOCKING 0x0 ;  /* 0x0000000000007b1d */ /* 0x000fe20000010000 */
[----:B------:R-:W-:-:S04]  /*0f10*/  FADD R39, -R37, R44 ;  /* 0x0000002c25277221 */ /* 0x000fc80000000100 */
[----:B------:R-:W-:Y:S02]  /*0f20*/  FMUL R39, R39, 1.4426950216293334961 ;  /* 0x3fb8aa3b27277820 */ /* 0x000fe40000400000 */
[----:B------:R-:W1:Y:S01]  /*0f30*/  MUFU.EX2 R8, R8 ;  /* 0x0000000800087308 */ /* 0x000e620000000800 */
[----:B0-----:R-:W0:Y:S07]  /*0f40*/  LDSM.16.M88.4 R28, [R7+0x800] ;  /* 0x00080000071c783b */ /* 0x001e2e0000000200 */
[----:B------:R-:W2:Y:S08]  /*0f50*/  MUFU.EX2 R10, R10 ;  /* 0x0000000a000a7308 */ /* 0x000eb00000000800 */
[----:B------:R-:W3:Y:S08]  /*0f60*/  MUFU.EX2 R33, R33 ;  /* 0x0000002100217308 */ /* 0x000ef00000000800 */
[----:B------:R-:W4:Y:S01]  /*0f70*/  MUFU.EX2 R39, R39 ;  /* 0x0000002700277308 */ /* 0x000f220000000800 */
[----:B-1----:R-:W-:-:S02]  /*0f80*/  FADD R44, R8, R9 ;  /* 0x00000009082c7221 */ /* 0x002fc40000000000 */
[----:B------:R-:W-:Y:S01]  /*0f90*/  FADD R45, R34, R35 ;  /* 0x00000023222d7221 */ /* 0x000fe20000000000 */
[----:B------:R-:W-:Y:S01]  /*0fa0*/  F2FP.BF16.PACK_AB R8, R9, R8 ;  /* 0x000000080908723e */ /* 0x000fe200000010ff */
[----:B--2---:R-:W-:Y:S01]  /*0fb0*/  FADD R44, R10, R44 ;  /* 0x0000002c0a2c7221 */ /* 0x004fe20000000000 */
[----:B------:R-:W-:Y:S01]  /*0fc0*/  F2FP.BF16.PACK_AB R9, R35, R34 ;  /* 0x000000222309723e */ /* 0x000fe200000010ff */
[----:B------:R-:W-:Y:S01]  /*0fd0*/  FADD R45, R11, R45 ;  /* 0x0000002d0b2d7221 */ /* 0x000fe20000000000 */
[----:B------:R-:W-:Y:S01]  /*0fe0*/  F2FP.BF16.PACK_AB R10, R32, R10 ;  /* 0x0000000a200a723e */ /* 0x000fe200000010ff */
[C---:B------:R-:W-:Y:S01]  /*0ff0*/  FMUL R24, R38.reuse, R24 ;  /* 0x0000001826187220 */ /* 0x040fe20000400000 */
[----:B---3--:R-:W-:Y:S01]  /*1000*/  F2FP.BF16.PACK_AB R11, R33, R11 ;  /* 0x0000000b210b723e */ /* 0x008fe200000010ff */
[----:B------:R-:W-:Y:S02]  /*1010*/  FMUL R25, R38, R25 ;  /* 0x0000001926197220 */ /* 0x000fe40000400000 */
[----:B------:R-:W-:-:S02]  /*1020*/  FADD R44, R32, R44 ;  /* 0x0000002c202c7221 */ /* 0x000fc40000000000 */
[C---:B----4-:R-:W-:Y:S02]  /*1030*/  FMUL R26, R39.reuse, R26 ;  /* 0x0000001a271a7220 */ /* 0x050fe40000400000 */
[----:B------:R-:W-:Y:S02]  /*1040*/  FMUL R27, R39, R27 ;  /* 0x0000001b271b7220 */ /* 0x000fe40000400000 */
[----:B------:R-:W-:Y:S02]  /*1050*/  FADD R45, R33, R45 ;  /* 0x0000002d212d7221 */ /* 0x000fe40000000000 */
[----:B------:R-:W-:Y:S03]  /*1060*/  LDSM.16.M88.4 R32, [R7+0xa00] ;  /* 0x000a00000720783b */ /* 0x000fe60000000200 */
[----:B0-----:R-:W-:Y:S01]  /*1070*/  HMMA.16816.F32.BF16 R24, R8, R28, R24 ;  /* 0x0000001c0818723c */ /* 0x001fe20000041818 */
[----:B------:R-:W0:Y:S04]  /*1080*/  SHFL.BFLY PT, R28, R44, 0x2, 0x1f ;  /* 0x0c401f002c1c7f89 */ /* 0x000e2800000e0000 */
[----:B------:R-:W1:Y:S01]  /*1090*/  SHFL.BFLY PT, R29, R45, 0x2, 0x1f ;  /* 0x0c401f002d1d7f89 */ /* 0x000e6200000e0000 */
[----:B------:R-:W-:-:S02]  /*10a0*/  FMUL R16, R38, R16 ;  /* 0x0000001026107220 */ /* 0x000fc40000400000 */
[C---:B------:R-:W-:Y:S02]  /*10b0*/  FMUL R17, R38.reuse, R17 ;  /* 0x0000001126117220 */ /* 0x040fe40000400000 */
[C---:B------:R-:W-:Y:S02]  /*10c0*/  FMUL R18, R39.reuse, R18 ;  /* 0x0000001227127220 */ /* 0x040fe40000400000 */
[----:B------:R-:W-:Y:S01]  /*10d0*/  FMUL R19, R39, R19 ;  /* 0x0000001327137220 */ /* 0x000fe20000400000 */
[----:B------:R-:W-:Y:S01]  /*10e0*/  UIADD3 UR4, UP0, UR4, 0x10, URZ ;  /* 0x0000001004047890 */ /* 0x000fe2000ff1e03f */
[C---:B------:R-:W-:Y:S02]  /*10f0*/  FMUL R12, R38.reuse, R12 ;  /* 0x0000000c260c7220 */ /* 0x040fe40000400000 */
[----:B------:R-:W-:-:S03]  /*1100*/  FMUL R13, R38, R13 ;  /* 0x0000000d260d7220 */ /* 0x000fc60000400000 */
[----:B------:R-:W-:Y:S01]  /*1110*/  HMMA.16816.F32.BF16 R16, R8, R30, R16 ;  /* 0x0000001e0810723c */ /* 0x000fe20000041810 */
[----:B0-----:R-:W-:Y:S02]  /*1120*/  FADD R28, R44, R28 ;  /* 0x0000001c2c1c7221 */ /* 0x001fe40000000000 */
[----:B-1----:R-:W-:-:S03]  /*1130*/  FADD R29, R45, R29 ;  /* 0x0000001d2d1d7221 */ /* 0x002fc60000000000 */
[----:B------:R-:W0:Y:S01]  /*1140*/  SHFL.BFLY PT, R30, R28, 0x1, 0x1f ;  /* 0x0c201f001c1e7f89 */ /* 0x000e2200000e0000 */
[C---:B------:R-:W-:Y:S02]  /*1150*/  FMUL R14, R39.reuse, R14 ;  /* 0x0000000e270e7220 */ /* 0x040fe40000400000 */
[C---:B------:R-:W-:Y:S01]  /*1160*/  FMUL R15, R39.reuse, R15 ;  /* 0x0000000f270f7220 */ /* 0x040fe20000400000 */
[----:B------:R-:W1:Y:S01]  /*1170*/  SHFL.BFLY PT, R31, R29, 0x1, 0x1f ;  /* 0x0c201f001d1f7f89 */ /* 0x000e6200000e0000 */
[C---:B------:R-:W-:Y:S02]  /*1180*/  FMUL R20, R38.reuse, R20 ;  /* 0x0000001426147220 */ /* 0x040fe40000400000 */
[----:B------:R-:W-:Y:S02]  /*1190*/  FMUL R21, R38, R21 ;  /* 0x0000001526157220 */ /* 0x000fe40000400000 */
[C---:B------:R-:W-:Y:S02]  /*11a0*/  FMUL R22, R39.reuse, R22 ;  /* 0x0000001627167220 */ /* 0x040fe40000400000 */
[----:B------:R-:W-:Y:S01]  /*11b0*/  FMUL R23, R39, R23 ;  /* 0x0000001727177220 */ /* 0x000fe20000400000 */
[----:B------:R-:W-:Y:S01]  /*11c0*/  UIADD3.X UR5, URZ, UR5, URZ, UP0, !UPT ;  /* 0x000000053f057290 */ /* 0x000fe200087fe43f */
[----:B------:R-:W-:Y:S01]  /*11d0*/  HMMA.16816.F32.BF16 R12, R8, R32, R12 ;  /* 0x00000020080c723c */ /* 0x000fe2000004180c */
[----:B------:R-:W-:-:S07]  /*11e0*/  ISETP.LE.U32.AND P0, PT, R60, UR4, PT ;  /* 0x000000043c007c0c */ /* 0x000fce000bf03070 */
[----:B------:R-:W-:Y:S07]  /*11f0*/  HMMA.16816.F32.BF16 R20, R8, R34, R20 ;  /* 0x000000220814723c */ /* 0x000fee0000041814 */
[----:B------:R-:W-:-:S04]  /*1200*/  MOV R9, UR5 ;  /* 0x0000000500097c02 */ /* 0x000fc80008000f00 */
[----:B------:R-:W-:Y:S01]  /*1210*/  ISETP.GE.U32.AND.EX P0, PT, R9, RZ, PT, P0 ;  /* 0x000000ff0900720c */ /* 0x000fe20003f06100 */
[----:B0-----:R-:W-:Y:S01]  /*1220*/  FADD R30, R28, R30 ;  /* 0x0000001e1c1e7221 */ /* 0x001fe20000000000 */
[----:B------:R-:W-:Y:S01]  /*1230*/  MOV R8, 0x10 ;  /* 0x0000001000087802 */ /* 0x000fe20000000f00 */
[----:B-1----:R-:W-:Y:S01]  /*1240*/  FADD R31, R29, R31 ;  /* 0x0000001f1d1f7221 */ /* 0x002fe20000000000 */
[----:B------:R-:W-:Y:S01]  /*1250*/  MOV R44, R37 ;  /* 0x00000025002c7202 */ /* 0x000fe20000000f00 */
[----:B------:R-:W-:Y:S02]  /*1260*/  FFMA R3, R38, R3, R30 ;  /* 0x0000000326037223 */ /* 0x000fe4000000001e */
[C---:B------:R-:W-:Y:S02]  /*1270*/  IMAD R2, R8.reuse, c[0x0][0x1b4], R2 ;  /* 0x00006d0008027a24 */ /* 0x040fe400078e0202 */
[----:B------:R-:W-:Y:S02]  /*1280*/  IMAD R5, R8, c[0x0][0x1a4], R5 ;  /* 0x0000690008057a24 */ /* 0x000fe400078e0205 */
[----:B------:R-:W-:-:S02]  /*1290*/  FFMA R6, R39, R6, R31 ;  /* 0x0000000627067223 */ /* 0x000fc4000000001f */
[----:B------:R-:W-:Y:S01]  /*12a0*/  IMAD.MOV.U32 R45, RZ, RZ, R36 ;  /* 0x000000ffff2d7224 */ /* 0x000fe200078e0024 */
[----:B------:R-:W-:Y:S05]  /*12b0*/  @!P0 BRA `(.L_x_1) ;  /* 0xfffff5d000008947 */ /* 0x000fea000383ffff */
.L_x_0:
[C---:B0-----:R-:W-:Y:S01]  /*12c0*/  LOP3.LUT R0, R59.reuse, 0x1c, RZ, 0xc0, !PT ;  /* 0x0000001c3b007812 */ /* 0x041fe200078ec0ff */
[----:B------:R-:W-:Y:S01]  /*12d0*/  IMAD.MOV.U32 R10, RZ, RZ, R3 ;  /* 0x000000ffff0a7224 */ /* 0x000fe200078e0003 */
[C---:B------:R-:W-:Y:S01]  /*12e0*/  LOP3.LUT R2, R59.reuse, 0x20, RZ, 0xc0, !PT ;  /* 0x000000203b027812 */ /* 0x040fe200078ec0ff */
[----:B------:R-:W0:Y:S01]  /*12f0*/  S2R R28, SR_CTAID.Y ;  /* 0x00000000001c7919 */ /* 0x000e220000002600 */
[----:B------:R-:W-:Y:S01]  /*1300*/  SHF.L.U32 R5, R0, 0x1, RZ ;  /* 0x0000000100057819 */ /* 0x000fe200000006ff */
[----:B------:R-:W-:Y:S01]  /*1310*/  IMAD.SHL.U32 R0, R59, 0x20, RZ ;  /* 0x000000203b007824 */ /* 0x000fe200078e00ff */
[C---:B------:R-:W-:Y:S01]  /*1320*/  FSETP.GT.AND P6, PT, |R10|.reuse, 8.50705917302346158658e+37, PT ;  /* 0x7e8000000a00780b */ /* 0x040fe20003fc4200 */
[----:B------:R-:W-:Y:S01]  /*1330*/  FMUL R3, R10, 8388608 ;  /* 0x4b0000000a037820 */ /* 0x000fe20000400000 */
[----:B------:R-:W-:Y:S01]  /*1340*/  FSETP.GT.AND P2, PT, |R6|, 8.50705917302346158658e+37, PT ;  /* 0x7e8000000600780b */ /* 0x000fe20003f44200 */
[----:B------:R-:W-:Y:S01]  /*1350*/  IMAD.MOV.U32 R31, RZ, RZ, R15 ;  /* 0x000000ffff1f7224 */ /* 0x000fe200078e000f */
[----:B------:R-:W-:Y:S01]  /*1360*/  LOP3.LUT R0, R5, 0x260, R0, 0x78, !PT ;  /* 0x0000026005007812 */ /* 0x000fe200078e7800 */
[----:B------:R-:W-:Y:S01]  /*1370*/  IMAD R5, R56, c[0x0][0x1c4], RZ ;  /* 0x0000710038057a24 */ /* 0x000fe200078e02ff */
[----:B------:R-:W-:Y:S01]  /*1380*/  FSETP.GEU.AND P5, PT, |R10|, 1.175494350822287508e-38, PT ;  /* 0x008000000a00780b */ /* 0x000fe20003fae200 */
[----:B------:R-:W-:Y:S01]  /*1390*/  BAR.SYNC.DEFER_BLOCKING 0x0 ;  /* 0x0000000000007b1d */ /* 0x000fe20000010000 */
[----:B------:R-:W-:-:S02]  /*13a0*/  LEA R9, R2, R0, 0x2 ;  /* 0x0000000002097211 */ /* 0x000fc400078e10ff */
[C---:B------:R-:W-:Y:S02]  /*13b0*/  LOP3.LUT R2, R59.reuse, 0xc0, RZ, 0xc0, !PT ;  /* 0x000000c03b027812 */ /* 0x040fe400078ec0ff */
[----:B------:R-:W-:Y:S01]  /*13c0*/  SHF.L.U32 R30, R59, 0x3, RZ ;  /* 0x000000033b1e7819 */ /* 0x000fe200000006ff */
[----:B------:R-:W-:Y:S01]  /*13d0*/  @P6 FMUL R12, R12, 0.25 ;  /* 0x3e8000000c0c6820 */ /* 0x000fe20000400000 */
[----:B------:R-:W-:Y:S01]  /*13e0*/  SHF.R.U32.HI R0, RZ, 0x1, R2 ;  /* 0x00000001ff007819 */ /* 0x000fe20000011602 */
[----:B------:R-:W-:Y:S01]  /*13f0*/  @P6 FMUL R16, R16, 0.25 ;  /* 0x3e80000010106820 */ /* 0x000fe20000400000 */
[----:B------:R-:W-:Y:S01]  /*1400*/  FSETP.GEU.AND P4, PT, |R6|, 1.175494350822287508e-38, PT ;  /* 0x008000000600780b */ /* 0x000fe20003f8e200 */
[----:B------:R-:W-:Y:S01]  /*1410*/  @P6 FMUL R24, R24, 0.25 ;  /* 0x3e80000018186820 */ /* 0x000fe20000400000 */
[----:B------:R-:W-:Y:S01]  /*1420*/  MOV R7, R13 ;  /* 0x0000000d00077202 */ /* 0x000fe20000000f00 */
[----:B------:R-:W-:Y:S01]  /*1430*/  @P2 FMUL R22, R22, 0.25 ;  /* 0x3e80000016162820 */ /* 0x000fe20000400000 */
[----:B------:R-:W-:Y:S01]  /*1440*/  FSETP.GEU.AND P1, PT, R10, 1.175494350822287508e-38, PT ;  /* 0x008000000a00780b */ /* 0x000fe20003f2e000 */
[----:B0-----:R-:W-:Y:S01]  /*1450*/  IMAD R8, R28, c[0x0][0x1c0], RZ ;  /* 0x000070001c087a24 */ /* 0x001fe200078e02ff */
[----:B------:R-:W-:Y:S01]  /*1460*/  LOP3.LUT R13, R0, 0x1f8, R30, 0x78, !PT ;  /* 0x000001f8000d7812 */ /* 0x000fe200078e781e */
[C---:B------:R-:W-:Y:S01]  /*1470*/  FMUL R0, R6.reuse, 8388608 ;  /* 0x4b00000006007820 */ /* 0x040fe20000400000 */
[----:B------:R-:W-:Y:S01]  /*1480*/  FSETP.GEU.AND P0, PT, R6, 1.175494350822287508e-38, PT ;  /* 0x008000000600780b */ /* 0x000fe20003f0e000 */
[----:B------:R-:W-:Y:S01]  /*1490*/  @P2 FMUL R23, R23, 0.25 ;  /* 0x3e80000017172820 */ /* 0x000fe20000400000 */
[----:B------:R-:W-:Y:S01]  /*14a0*/  FSEL R3, R3, R10, !P1 ;  /* 0x0000000a03037208 */ /* 0x000fe20004800000 */
[----:B------:R-:W-:Y:S01]  /*14b0*/  @P6 FMUL R10, R10, 0.25 ;  /* 0x3e8000000a0a6820 */ /* 0x000fe20000400000 */
[----:B------:R-:W-:Y:S01]  /*14c0*/  FSEL R0, R0, R6, !P0 ;  /* 0x0000000600007208 */ /* 0x000fe20004000000 */
[----:B------:R-:W-:Y:S01]  /*14d0*/  @P2 FMUL R6, R6, 0.25 ;  /* 0x3e80000006062820 */ /* 0x000fe20000400000 */
[----:B------:R-:W-:Y:S01]  /*14e0*/  MOV R29, R20 ;  /* 0x00000014001d7202 */ /* 0x000fe20000000f00 */
[----:B------:R-:W-:Y:S01]  /*14f0*/  @!P5 FMUL R10, R10, 16777216 ;  /* 0x4b8000000a0ad820 */ /* 0x000fe20000400000 */
[----:B------:R-:W-:Y:S01]  /*1500*/  SHF.L.U32 R2, R59, 0x7, RZ ;  /* 0x000000073b027819 */ /* 0x000fe200000006ff */
[----:B------:R-:W-:Y:S01]  /*1510*/  @!P4 FMUL R6, R6, 16777216 ;  /* 0x4b8000000606c820 */ /* 0x000fe20000400000 */
[----:B------:R-:W-:Y:S01]  /*1520*/  MOV R33, R14 ;  /* 0x0000000e00217202 */ /* 0x000fe20000000f00 */
[----:B------:R-:W-:Y:S01]  /*1530*/  @P6 FMUL R29, R29, 0.25 ;  /* 0x3e8000001d1d6820 */ /* 0x000fe20000400000 */
[----:B------:R-:W-:Y:S01]  /*1540*/  LOP3.LUT R4, R2, 0x600, RZ, 0xc0, !PT ;  /* 0x0000060002047812 */ /* 0x000fe200078ec0ff */
[----:B------:R-:W0:Y:S01]  /*1550*/  MUFU.RCP R10, R10 ;  /* 0x0000000a000a7308 */ /* 0x000e220000001000 */
[----:B------:R-:W-:Y:S01]  /*1560*/  IMAD.SHL.U32 R2, R8, 0x2, RZ ;  /* 0x0000000208027824 */ /* 0x000fe200078e00ff */
[----:B------:R-:W-:Y:S01]  /*1570*/  SHF.L.U32 R11, R5, 0x1, RZ ;  /* 0x00000001050b7819 */ /* 0x000fe200000006ff */
[----:B------:R-:W-:Y:S01]  /*1580*/  @P2 FMUL R27, R27, 0.25 ;  /* 0x3e8000001b1b2820 */ /* 0x000fe20000400000 */
[----:B------:R-:W-:Y:S01]  /*1590*/  IADD3 R4, R4, R13, RZ ;  /* 0x0000000d04047210 */ /* 0x000fe20007ffe0ff */
[----:B------:R-:W-:-:S02]  /*15a0*/  @!P5 FMUL R29, R29, 16777216 ;  /* 0x4b8000001d1dd820 */ /* 0x000fc40000400000 */
[----:B------:R-:W-:Y:S01]  /*15b0*/  @!P5 FMUL R12, R12, 16777216 ;  /* 0x4b8000000c0cd820 */ /* 0x000fe20000400000 */
[----:B------:R-:W1:Y:S01]  /*15c0*/  MUFU.RCP R6, R6 ;  /* 0x0000000600067308 */ /* 0x000e620000001000 */
[----:B------:R-:W-:Y:S02]  /*15d0*/  @P2 FMUL R31, R31, 0.25 ;  /* 0x3e8000001f1f2820 */ /* 0x000fe40000400000 */
[----:B------:R-:W-:Y:S02]  /*15e0*/  @P2 FMUL R33, R33, 0.25 ;  /* 0x3e80000021212820 */ /* 0x000fe40000400000 */
[----:B------:R-:W-:Y:S02]  /*15f0*/  @P2 FMUL R19, R19, 0.25 ;  /* 0x3e80000013132820 */ /* 0x000fe40000400000 */
[----:B------:R-:W-:Y:S02]  /*1600*/  @P2 FMUL R18, R18, 0.25 ;  /* 0x3e80000012122820 */ /* 0x000fe40000400000 */
[----:B------:R-:W-:Y:S01]  /*1610*/  @P2 FMUL R26, R26, 0.25 ;  /* 0x3e8000001a1a2820 */ /* 0x000fe20000400000 */
[----:B------:R-:W-:Y:S01]  /*1620*/  IADD3 R2, P2, P3, R11, c[0x0][0x178], R2 ;  /* 0x00005e000b027a10 */ /* 0x000fe20007b5e002 */
[----:B------:R-:W-:-:S02]  /*1630*/  @!P5 FMUL R16, R16, 16777216 ;  /* 0x4b8000001010d820 */ /* 0x000fc40000400000 */
[----:B------:R-:W-:Y:S02]  /*1640*/  @!P5 FMUL R24, R24, 16777216 ;  /* 0x4b8000001818d820 */ /* 0x000fe40000400000 */
[----:B------:R-:W-:Y:S02]  /*1650*/  @P6 FMUL R21, R21, 0.25 ;  /* 0x3e80000015156820 */ /* 0x000fe40000400000 */
[----:B------:R-:W-:Y:S02]  /*1660*/  @P6 FMUL R7, R7, 0.25 ;  /* 0x3e80000007076820 */ /* 0x000fe40000400000 */
[----:B------:R-:W-:Y:S02]  /*1670*/  @!P4 FMUL R22, R22, 16777216 ;  /* 0x4b8000001616c820 */ /* 0x000fe40000400000 */
[----:B------:R-:W-:Y:S02]  /*1680*/  @P6 FMUL R17, R17, 0.25 ;  /* 0x3e80000011116820 */ /* 0x000fe40000400000 */
[----:B------:R-:W-:-:S02]  /*1690*/  @P6 FMUL R25, R25, 0.25 ;  /* 0x3e80000019196820 */ /* 0x000fc40000400000 */
[----:B------:R-:W-:Y:S02]  /*16a0*/  @!P4 FMUL R23, R23, 16777216 ;  /* 0x4b8000001717c820 */ /* 0x000fe40000400000 */
[----:B------:R-:W-:Y:S02]  /*16b0*/  @!P4 FMUL R27, R27, 16777216 ;  /* 0x4b8000001b1bc820 */ /* 0x000fe40000400000 */
[C---:B0-----:R-:W-:Y:S02]  /*16c0*/  FMUL R13, R10.reuse, R29 ;  /* 0x0000001d0a0d7220 */ /* 0x041fe40000400000 */
[----:B------:R-:W-:Y:S02]  /*16d0*/  FMUL R12, R10, R12 ;  /* 0x0000000c0a0c7220 */ /* 0x000fe40000400000 */
[----:B------:R-:W-:Y:S02]  /*16e0*/  @!P4 FMUL R31, R31, 16777216 ;  /* 0x4b8000001f1fc820 */ /* 0x000fe40000400000 */
[----:B------:R-:W-:Y:S01]  /*16f0*/  @!P4 FMUL R33, R33, 16777216 ;  /* 0x4b8000002121c820 */ /* 0x000fe20000400000 */
[----:B------:R-:W-:Y:S01]  /*1700*/  F2FP.BF16.PACK_AB R13, R13, R12 ;  /* 0x0000000c0d0d723e */ /* 0x000fe200000010ff */
[----:B------:R-:W-:-:S02]  /*1710*/  @!P4 FMUL R19, R19, 16777216 ;  /* 0x4b8000001313c820 */ /* 0x000fc40000400000 */
[----:B------:R-:W-:Y:S02]  /*1720*/  @!P4 FMUL R18, R18, 16777216 ;  /* 0x4b8000001212c820 */ /* 0x000fe40000400000 */
[----:B------:R-:W-:Y:S01]  /*1730*/  @!P4 FMUL R26, R26, 16777216 ;  /* 0x4b8000001a1ac820 */ /* 0x000fe20000400000 */
[----:B------:R-:W-:Y:S01]  /*1740*/  LOP3.LUT P4, RZ, R59, 0xe0, RZ, 0xc0, !PT ;  /* 0x000000e03bff7812 */ /* 0x000fe2000788c0ff */
[C---:B------:R-:W-:Y:S02]  /*1750*/  FMUL R16, R10.reuse, R16 ;  /* 0x000000100a107220 */ /* 0x040fe40000400000 */
[----:B------:R-:W-:Y:S02]  /*1760*/  FMUL R11, R10, R24 ;  /* 0x000000180a0b7220 */ /* 0x000fe40000400000 */
[----:B------:R-:W-:Y:S02]  /*1770*/  @!P5 FMUL R21, R21, 16777216 ;  /* 0x4b8000001515d820 */ /* 0x000fe40000400000 */
[----:B------:R-:W-:Y:S01]  /*1780*/  @!P5 FMUL R7, R7, 16777216 ;  /* 0x4b8000000707d820 */ /* 0x000fe20000400000 */
[----:B------:R-:W-:Y:S01]  /*1790*/  F2FP.BF16.PACK_AB R12, R16, R11 ;  /* 0x0000000b100c723e */ /* 0x000fe200000010ff */
[----:B-1----:R-:W-:Y:S01]  /*17a0*/  FMUL R14, R6, R22 ;  /* 0x00000016060e7220 */ /* 0x002fe20000400000 */
[----:B------:R-:W-:Y:S01]  /*17b0*/  IADD3 R11, R0, -0x3f3504f3, RZ ;  /* 0xc0cafb0d000b7810 */ /* 0x000fe20007ffe0ff */
[----:B------:R-:W-:-:S02]  /*17c0*/  @!P5 FMUL R17, R17, 16777216 ;  /* 0x4b8000001111d820 */ /* 0x000fc40000400000 */
[----:B------:R-:W-:Y:S01]  /*17d0*/  @!P5 FMUL R25, R25, 16777216 ;  /* 0x4b8000001919d820 */ /* 0x000fe20000400000 */
[----:B------:R0:W-:Y:S01]  /*17e0*/  STS.64 [R9], R12 ;  /* 0x0000000c09007388 */ /* 0x0001e20000000a00 */
[C---:B------:R-:W-:Y:S02]  /*17f0*/  FMUL R15, R6.reuse, R23 ;  /* 0x00000017060f7220 */ /* 0x040fe40000400000 */
[C---:B------:R-:W-:Y:S02]  /*1800*/  FMUL R22, R6.reuse, R27 ;  /* 0x0000001b06167220 */ /* 0x040fe40000400000 */
[C---:B------:R-:W-:Y:S02]  /*1810*/  FMUL R20, R6.reuse, R31 ;  /* 0x0000001f06147220 */ /* 0x040fe40000400000 */
[C---:B------:R-:W-:Y:S02]  /*1820*/  FMUL R23, R6.reuse, R33 ;  /* 0x0000002106177220 */ /* 0x040fe40000400000 */
[C---:B------:R-:W-:Y:S01]  /*1830*/  FMUL R19, R6.reuse, R19 ;  /* 0x0000001306137220 */ /* 0x040fe20000400000 */
[----:B------:R-:W-:Y:S01]  /*1840*/  F2FP.BF16.PACK_AB R15, R15, R20 ;  /* 0x000000140f0f723e */ /* 0x000fe200000010ff */
[C---:B------:R-:W-:Y:S01]  /*1850*/  FMUL R18, R6.reuse, R18 ;  /* 0x0000001206127220 */ /* 0x040fe20000400000 */
[----:B------:R-:W-:Y:S01]  /*1860*/  LOP3.LUT R20, R9, 0x40, RZ, 0x3c, !PT ;  /* 0x0000004009147812 */ /* 0x000fe200078e3cff */
[----:B------:R-:W-:-:S02]  /*1870*/  FMUL R27, R6, R26 ;  /* 0x0000001a061b7220 */ /* 0x000fc40000400000 */
[C---:B------:R-:W-:Y:S02]  /*1880*/  FMUL R21, R10.reuse, R21 ;  /* 0x000000150a157220 */ /* 0x040fe40000400000 */
[C---:B------:R-:W-:Y:S02]  /*1890*/  FMUL R6, R10.reuse, R7 ;  /* 0x000000070a067220 */ /* 0x040fe40000400000 */
[C---:B------:R-:W-:Y:S02]  /*18a0*/  FMUL R17, R10.reuse, R17 ;  /* 0x000000110a117220 */ /* 0x040fe40000400000 */
[----:B------:R-:W-:Y:S01]  /*18b0*/  FMUL R16, R10, R25 ;  /* 0x000000190a107220 */ /* 0x000fe20000400000 */
[----:B------:R-:W-:Y:S01]  /*18c0*/  IADD3 R10, R3, -0x3f3504f3, RZ ;  /* 0xc0cafb0d030a7810 */ /* 0x000fe20007ffe0ff */
[----:B------:R-:W-:Y:S01]  /*18d0*/  IMAD.HI R8, R8, 0x2, RZ ;  /* 0x0000000208087827 */ /* 0x000fe200078e02ff */
[----:B------:R-:W-:Y:S02]  /*18e0*/  F2FP.BF16.PACK_AB R7, R21, R6 ;  /* 0x000000061507723e */ /* 0x000fe400000010ff */
[----:B------:R-:W-:-:S02]  /*18f0*/  F2FP.BF16.PACK_AB R6, R17, R16 ;  /* 0x000000101106723e */ /* 0x000fc400000010ff */
[----:B------:R-:W-:Y:S02]  /*1900*/  LOP3.LUT R16, R10, 0xff800000, RZ, 0xc0, !PT ;  /* 0xff8000000a107812 */ /* 0x000fe400078ec0ff */
[----:B------:R-:W-:Y:S01]  /*1910*/  LOP3.LUT R21, R11, 0xff800000, RZ, 0xc0, !PT ;  /* 0xff8000000b157812 */ /* 0x000fe200078ec0ff */
[----:B------:R1:W-:Y:S01]  /*1920*/  STS.64 [R9+0x100], R6 ;  /* 0x0001000609007388 */ /* 0x0003e20000000a00 */
[----:B------:R-:W-:Y:S01]  /*1930*/  F2FP.BF16.PACK_AB R11, R14, R23 ;  /* 0x000000170e0b723e */ /* 0x000fe200000010ff */
[----:B------:R-:W-:Y:S01]  /*1940*/  IMAD.IADD R14, R3, 0x1, -R16 ;  /* 0x00000001030e7824 */ /* 0x000fe200078e0a10 */
[----:B------:R-:W-:Y:S02]  /*1950*/  F2FP.BF16.PACK_AB R10, R18, R27 ;  /* 0x0000001b120a723e */ /* 0x000fe400000010ff */
[----:B------:R-:W-:Y:S01]  /*1960*/  IADD3 R17, R0, -R21, RZ ;  /* 0x8000001500117210 */ /* 0x000fe20007ffe0ff */
[----:B0-----:R-:W-:Y:S01]  /*1970*/  FADD R12, R14, -1 ;  /* 0xbf8000000e0c7421 */ /* 0x001fe20000000000 */
[----:B------:R-:W-:Y:S01]  /*1980*/  F2FP.BF16.PACK_AB R14, R19, R22 ;  /* 0x00000016130e723e */ /* 0x000fe200000010ff */
[----:B------:R0:W-:Y:S01]  /*1990*/  STS.64 [R20+0x400], R10 ;  /* 0x0004000a14007388 */ /* 0x0001e20000000a00 */
[----:B------:R-:W-:Y:S01]  /*19a0*/  MOV R18, 0x3dc6b27f ;  /* 0x3dc6b27f00127802 */ /* 0x000fe20000000f00 */
[----:B------:R-:W-:Y:S01]  /*19b0*/  FADD R13, R17, -1 ;  /* 0xbf800000110d7421 */ /* 0x000fe20000000000 */
[----:B------:R-:W-:Y:S01]  /*19c0*/  LOP3.LUT R19, R30, 0x38, RZ, 0xc0, !PT ;  /* 0x000000381e137812 */ /* 0x000fe200078ec0ff */
[----:B------:R2:W-:Y:S01]  /*19d0*/  STS.64 [R20+0x500], R14 ;  /* 0x0005000e14007388 */ /* 0x0005e20000000a00 */
[----:B-1----:R-:W-:Y:S01]  /*19e0*/  IMAD.HI R9, R5, 0x2, RZ ;  /* 0x0000000205097827 */ /* 0x002fe200078e02ff */
[----:B------:R-:W-:Y:S01]  /*19f0*/  SHF.R.U32.HI R6, RZ, 0x1, R59 ;  /* 0x00000001ff067819 */ /* 0x000fe2000001163b */
[----:B------:R-:W1:Y:S01]  /*1a00*/  I2F R7, R16 ;  /* 0x0000001000077306 */ /* 0x000e620000201400 */
[----:B------:R-:W-:Y:S01]  /*1a10*/  BAR.SYNC.DEFER_BLOCKING 0x0 ;  /* 0x0000000000007b1d */ /* 0x000fe20000010000 */
[-C--:B------:R-:W-:Y:S01]  /*1a20*/  FFMA.FTZ R17, R12, R18.reuse, -0.16845393180847167969 ;  /* 0xbe2c7f300c117423 */ /* 0x080fe20000010012 */
[----:B------:R-:W-:Y:S01]  /*1a30*/  LOP3.LUT R6, R6, 0x4, RZ, 0xc0, !PT ;  /* 0x0000000406067812 */ /* 0x000fe200078ec0ff */
[----:B------:R-:W-:Y:S01]  /*1a40*/  FFMA.FTZ R18, R13, R18, -0.16845393180847167969 ;  /* 0xbe2c7f300d127423 */ /* 0x000fe20000010012 */
[----:B0-----:R-:W-:Y:S01]  /*1a50*/  MOV R10, c[0x0][0x1c8] ;  /* 0x00007200000a7a02 */ /* 0x001fe20000000f00 */
[----:B------:R-:W-:-:S02]  /*1a60*/  FFMA.FTZ R17, R12, R17, 0.1716887056827545166 ;  /* 0x3e2fcf2a0c117423 */ /* 0x000fc40000010011 */
[C---:B------:R-:W-:Y:S01]  /*1a70*/  FFMA.FTZ R18, R13.reuse, R18, 0.1716887056827545166 ;  /* 0x3e2fcf2a0d127423 */ /* 0x040fe20000010012 */
[----:B--2---:R-:W0:Y:S01]  /*1a80*/  S2R R15, SR_TID.X ;  /* 0x00000000000f7919 */ /* 0x004e220000002100 */
[C---:B------:R-:W-:Y:S01]  /*1a90*/  FFMA.FTZ R17, R12.reuse, R17, -0.17900948226451873779 ;  /* 0xbe374e430c117423 */ /* 0x040fe20000010011 */
[----:B------:R-:W2:Y:S01]  /*1aa0*/  I2F R21, R21 ;  /* 0x0000001500157306 */ /* 0x000ea20000201400 */
[----:B------:R-:W-:Y:S01]  /*1ab0*/  FFMA.FTZ R18, R13, R18, -0.17900948226451873779 ;  /* 0xbe374e430d127423 */ /* 0x000fe20000010012 */
[----:B------:R-:W-:Y:S01]  /*1ac0*/  IADD3.X R14, R9, c[0x0][0x17c], R8, P2, P3 ;  /* 0x00005f00090e7a10 */ /* 0x000fe200017e6408 */
[----:B------:R-:W-:Y:S01]  /*1ad0*/  FFMA.FTZ R17, R12, R17, 0.20512372255325317383 ;  /* 0x3e520bf40c117423 */ /* 0x000fe20000010011 */
[----:B------:R-:W-:Y:S01]  /*1ae0*/  ISETP.GE.U32.AND P2, PT, R0, 0x7f800000, PT ;  /* 0x7f8000000000780c */ /* 0x000fe20003f46070 */
[----:B------:R-:W-:Y:S01]  /*1af0*/  FFMA.FTZ R18, R13, R18, 0.20512372255325317383 ;  /* 0x3e520bf40d127423 */ /* 0x000fe20000010012 */
[----:B------:R-:W-:Y:S01]  /*1b00*/  FSEL R8, RZ, -23, P0 ;  /* 0xc1b80000ff087808 */ /* 0x000fe20000000000 */
[C---:B------:R-:W-:Y:S01]  /*1b10*/  FFMA.FTZ R17, R12.reuse, R17, -0.24046532809734344482 ;  /* 0xbe763c8b0c117423 */ /* 0x040fe20000010011 */
[----:B------:R-:W-:Y:S01]  /*1b20*/  FSETP.NEU.AND P0, PT, R3, RZ, PT ;  /* 0x000000ff0300720b */ /* 0x000fe20003f0d000 */
[----:B------:R-:W-:Y:S01]  /*1b30*/  IMAD.SHL.U32 R59, R59, 0x4, RZ ;  /* 0x000000043b3b7824 */ /* 0x000fe200078e00ff */
[----:B------:R-:W3:Y:S01]  /*1b40*/  S2R R20, SR_TID.X ;  /* 0x0000000000147919 */ /* 0x000ee20000002100 */
[----:B------:R-:W-:-:S02]  /*1b50*/  FFMA.FTZ R17, R12, R17, 0.28857114911079406738 ;  /* 0x3e93bf990c117423 */ /* 0x000fc40000010011 */
[----:B------:R-:W-:Y:S01]  /*1b60*/  FFMA.FTZ R18, R13, R18, -0.24046532809734344482 ;  /* 0xbe763c8b0d127423 */ /* 0x000fe20000010012 */
[----:B------:R-:W4:Y:S01]  /*1b70*/  LDS.64 R4, [R4] ;  /* 0x0000000004047984 */ /* 0x000f220000000a00 */
[C---:B------:R-:W-:Y:S01]  /*1b80*/  FFMA.FTZ R17, R12.reuse, R17, -0.36067417263984680176 ;  /* 0xbeb8aa490c117423 */ /* 0x040fe20000010011 */
[----:B------:R-:W-:Y:S01]  /*1b90*/  LOP3.LUT R59, R59, 0x40, RZ, 0xc0, !PT ;  /* 0x000000403b3b7812 */ /* 0x000fe200078ec0ff */
[----:B------:R-:W-:Y:S01]  /*1ba0*/  FFMA.FTZ R18, R13, R18, 0.28857114911079406738 ;  /* 0x3e93bf990d127423 */ /* 0x000fe20000010012 */
[----:B------:R-:W-:Y:S01]  /*1bb0*/  @P2 MOV R11, 0x7f800000 ;  /* 0x7f800000000b2802 */ /* 0x000fe20000000f00 */
[C---:B------:R-:W-:Y:S01]  /*1bc0*/  FFMA.FTZ R17, R12.reuse, R17, 0.48089820146560668945 ;  /* 0x3ef6384a0c117423 */ /* 0x040fe20000010011 */
[----:B------:R-:W-:Y:S01]  /*1bd0*/  IADD3 R19, R59, R19, R6 ;  /* 0x000000133b137210 */ /* 0x000fe20007ffe006 */
[----:B------:R-:W-:Y:S01]  /*1be0*/  FFMA.FTZ R18, R13, R18, -0.36067417263984680176 ;  /* 0xbeb8aa490d127423 */ /* 0x000fe20000010012 */
[----:B------:R-:W-:Y:S01]  /*1bf0*/  FSEL R6, RZ, -23, P1 ;  /* 0xc1b80000ff067808 */ /* 0x000fe20000800000 */
[C---:B------:R-:W-:Y:S01]  /*1c00*/  FFMA.FTZ R17, R12.reuse, R17, -0.72134751081466674805 ;  /* 0xbf38aa3b0c117423 */ /* 0x040fe20000010011 */
[----:B------:R-:W-:Y:S01]  /*1c10*/  ISETP.GE.U32.AND P1, PT, R3, 0x7f800000, PT ;  /* 0x7f8000000300780c */ /* 0x000fe20003f26070 */
[----:B------:R-:W-:Y:S01]  /*1c20*/  FFMA.FTZ R18, R13, R18, 0.48089820146560668945 ;  /* 0x3ef6384a0d127423 */ /* 0x000fe20000010012 */
[----:B0-----:R-:W-:Y:S01]  /*1c30*/  LEA.HI R15, R15, 0x18, RZ, 0x1b ;  /* 0x000000180f0f7811 */ /* 0x001fe200078fd8ff */
[----:B------:R-:W-:-:S02]  /*1c40*/  FMUL R17, R12, R17 ;  /* 0x000000110c117220 */ /* 0x000fc40000400000 */
[----:B------:R-:W-:Y:S02]  /*1c50*/  FFMA.FTZ R18, R13, R18, -0.72134751081466674805 ;  /* 0xbf38aa3b0d127423 */ /* 0x000fe40000010012 */
[C---:B------:R-:W-:Y:S02]  /*1c60*/  FMUL R17, R12.reuse, R17 ;  /* 0x000000110c117220 */ /* 0x040fe40000400000 */
[----:B-1----:R-:W-:Y:S02]  /*1c70*/  FFMA.FTZ R6, R7, 1.1920928955078125e-07, R6 ;  /* 0x3400000007067823 */ /* 0x002fe40000010006 */
[----:B------:R-:W-:Y:S02]  /*1c80*/  FFMA.FTZ R17, R12, 1.4426950216293334961, R17 ;  /* 0x3fb8aa3b0c117823 */ /* 0x000fe40000010011 */
[----:B------:R-:W-:Y:S02]  /*1c90*/  FMUL R18, R13, R18 ;  /* 0x000000120d127220 */ /* 0x000fe40000400000 */
[----:B------:R-:W-:-:S02]  /*1ca0*/  IMAD R7, R58, c[0x0][0x1c8], RZ ;  /* 0x000072003a077a24 */ /* 0x000fc400078e02ff */
[----:B------:R-:W-:Y:S01]  /*1cb0*/  FADD R17, R6, R17 ;  /* 0x0000001106117221 */ /* 0x000fe20000000000 */
[----:B------:R-:W-:Y:S01]  /*1cc0*/  @P1 MOV R6, 0x7f800000 ;  /* 0x7f80000000061802 */ /* 0x000fe20000000f00 */
[----:B------:R-:W-:Y:S02]  /*1cd0*/  FMUL R18, R13, R18 ;  /* 0x000000120d127220 */ /* 0x000fe40000400000 */
[C---:B------:R-:W-:Y:S02]  /*1ce0*/  IMAD R9, R10.reuse, 0x8, R7 ;  /* 0x000000080a097824 */ /* 0x040fe400078e0207 */
[----:B--2---:R-:W-:Y:S02]  /*1cf0*/  FFMA.FTZ R8, R21, 1.1920928955078125e-07, R8 ;  /* 0x3400000015087823 */ /* 0x004fe40000010008 */
[----:B------:R-:W-:Y:S02]  /*1d00*/  FFMA.FTZ R13, R13, 1.4426950216293334961, R18 ;  /* 0x3fb8aa3b0d0d7823 */ /* 0x000fe40000010012 */
[----:B------:R-:W-:Y:S01]  /*1d10*/  @P1 FFMA.FTZ R17, R3, R6, +INF ;  /* 0x7f80000003111423 */ /* 0x000fe20000010006 */
[----:B------:R-:W-:Y:S01]  /*1d20*/  LEA R6, P1, R7, R2, 0x1 ;  /* 0x0000000207067211 */ /* 0x000fe200078208ff */
[----:B------:R-:W-:Y:S01]  /*1d30*/  IMAD R15, R15, c[0x0][0x1c8], RZ ;  /* 0x000072000f0f7a24 */ /* 0x000fe200078e02ff */
[----:B------:R-:W-:Y:S01]  /*1d40*/  LEA R3, R10, R9, 0x3 ;  /* 0x000000090a037211 */ /* 0x000fe200078e18ff */
[----:B------:R-:W-:Y:S01]  /*1d50*/  FADD R13, R8, R13 ;  /* 0x0000000d080d7221 */ /* 0x000fe20000000000 */
[----:B------:R-:W-:Y:S01]  /*1d60*/  LEA.HI.X.SX32 R7, R7, R14, 0x1, P1 ;  /* 0x0000000e07077211 */ /* 0x000fe200008f0eff */
[----:B------:R-:W-:Y:S01]  /*1d70*/  @P2 FFMA.FTZ R13, R0, R11, +INF ;  /* 0x7f800000000d2423 */ /* 0x000fe2000001000b */
[-C--:B------:R-:W-:Y:S01]  /*1d80*/  LEA R8, P2, R9, R2.reuse, 0x1 ;  /* 0x0000000209087211 */ /* 0x080fe200078408ff */
[----:B---3--:R-:W-:Y:S01]  /*1d90*/  IMAD.SHL.U32 R20, R20, 0x2, RZ ;  /* 0x0000000214147824 */ /* 0x008fe200078e00ff */
[-C--:B------:R-:W-:Y:S01]  /*1da0*/  LEA R10, P3, R3, R2.reuse, 0x1 ;  /* 0x00000002030a7211 */ /* 0x080fe200078608ff */
[----:B----4-:R0:W-:Y:S01]  /*1db0*/  STG.E.U16 [R6.64], R4 ;  /* 0x0000000406007986 */ /* 0x0101e2000c101506 */
[----:B------:R-:W-:-:S02]  /*1dc0*/  LEA R2, P5, R15, R2, 0x1 ;  /* 0x000000020f027211 */ /* 0x000fc400078a08ff */
[-C--:B------:R-:W-:Y:S02]  /*1dd0*/  LEA.HI.X.SX32 R9, R9, R14.reuse, 0x1, P2 ;  /* 0x0000000e09097211 */ /* 0x080fe400010f0eff */
[----:B------:R-:W-:Y:S02]  /*1de0*/  PRMT R12, R4, 0x7632, R12 ;  /* 0x00007632040c7816 */ /* 0x000fe4000000000c */
[-C--:B------:R-:W-:Y:S02]  /*1df0*/  LEA.HI.X.SX32 R11, R3, R14.reuse, 0x1, P3 ;  /* 0x0000000e030b7211 */ /* 0x080fe400018f0eff */
[----:B------:R-:W-:Y:S01]  /*1e00*/  LEA.HI.X.SX32 R3, R15, R14, 0x1, P5 ;  /* 0x0000000e0f037211 */ /* 0x000fe200028f0eff */
[----:B------:R1:W-:Y:S01]  /*1e10*/  STG.E.U16 [R8.64], R12 ;  /* 0x0000000c08007986 */ /* 0x0003e2000c101506 */
[----:B------:R-:W-:Y:S02]  /*1e20*/  FSETP.NEU.AND P1, PT, R0, RZ, PT ;  /* 0x000000ff0000720b */ /* 0x000fe40003f2d000 */
[----:B0-----:R-:W-:Y:S01]  /*1e30*/  PRMT R7, R5, 0x7632, R7 ;  /* 0x0000763205077816 */ /* 0x001fe20000000007 */
[----:B------:R1:W-:Y:S01]  /*1e40*/  STG.E.U16 [R10.64], R5 ;  /* 0x000000050a007986 */ /* 0x0003e2000c101506 */
[----:B------:R-:W-:-:S02]  /*1e50*/  FSEL R0, R13, -INF , P1 ;  /* 0xff8000000d007808 */ /* 0x000fc40000800000 */
[----:B------:R-:W-:Y:S01]  /*1e60*/  FSEL R17, R17, -INF , P0 ;  /* 0xff80000011117808 */ /* 0x000fe20000000000 */
[----:B------:R1:W-:Y:S02]  /*1e70*/  STG.E.U16 [R2.64], R7 ;  /* 0x0000000702007986 */ /* 0x0003e4000c101506 */
[----:B------:R-:W-:Y:S01]  /*1e80*/  FFMA R37, R0, 0.69314718246459960938, R37 ;  /* 0x3f31721800257823 */ /* 0x000fe20000000025 */
[----:B------:R-:W-:Y:S01]  /*1e90*/  LOP3.LUT R0, R20, 0x78, RZ, 0xc0, !PT ;  /* 0x0000007814007812 */ /* 0x000fe200078ec0ff */
[----:B------:R-:W-:Y:S01]  /*1ea0*/  FFMA R36, R17, 0.69314718246459960938, R36 ;  /* 0x3f31721811247823 */ /* 0x000fe20000000024 */
[----:B------:R-:W-:Y:S06]  /*1eb0*/  BAR.SYNC.DEFER_BLOCKING 0x0 ;  /* 0x0000000000007b1d */ /* 0x000fec0000010000 */
[----:B------:R1:W-:Y:S04]  /*1ec0*/  STS.64 [R0], R36 ;  /* 0x0000002400007388 */ /* 0x0003e80000000a00 */
[----:B------:R-:W-:Y:S06]  /*1ed0*/  BAR.SYNC.DEFER_BLOCKING 0x0 ;  /* 0x0000000000007b1d */ /* 0x000fec0000010000 */
[----:B------:R-:W-:Y:S05]  /*1ee0*/  @P4 EXIT ;  /* 0x000000000000494d */ /* 0x000fea0003800000 */
[----:B-1----:R-:W0:Y:S01]  /*1ef0*/  LDS R19, [R19] ;  /* 0x0000000013137984 */ /* 0x002e220000000800 */
[----:B------:R-:W-:Y:S01]  /*1f00*/  IMAD R0, R28, c[0x0][0x1cc], RZ ;  /* 0x000073001c007a24 */ /* 0x000fe200078e02ff */
[C---:B------:R-:W-:Y:S01]  /*1f10*/  SHF.L.U32 R3, R56.reuse, 0x2, RZ ;  /* 0x0000000238037819 */ /* 0x040fe200000006ff */
[----:B------:R-:W-:-:S03]  /*1f20*/  IMAD.HI R5, R56, 0x4, RZ ;  /* 0x0000000438057827 */ /* 0x000fc600078e02ff */
[C---:B------:R-:W-:Y:S01]  /*1f30*/  SHF.L.U32 R2, R0.reuse, 0x2, RZ ;  /* 0x0000000200027819 */ /* 0x040fe200000006ff */
[----:B------:R-:W-:-:S03]  /*1f40*/  IMAD.HI R0, R0, 0x4, RZ ;  /* 0x0000000400007827 */ /* 0x000fc600078e02ff */
[----:B------:R-:W-:-:S04]  /*1f50*/  IADD3 R2, P0, P1, R3, c[0x0][0x180], R2 ;  /* 0x0000600003027a10 */ /* 0x000fc8000791e002 */
[----:B------:R-:W-:-:S05]  /*1f60*/  IADD3.X R3, R5, c[0x0][0x184], R0, P0, P1 ;  /* 0x0000610005037a10 */ /* 0x000fca00007e2400 */
[----:B0-----:R-:W-:Y:S01]  /*1f70*/  STG.E [R2.64], R19 ;  /* 0x0000001302007986 */ /* 0x001fe2000c101906 */
[----:B------:R-:W-:Y:S05]  /*1f80*/  EXIT ;  /* 0x000000000000794d */ /* 0x000fea0003800000 */
.L_x_2:
[----:B------:R-:W-:-:S00]  /*1f90*/  BRA `(.L_x_2) ;  /* 0xfffffff000007947 */ /* 0x000fc0000383ffff */
[----:B------:R-:W-:-:S00]  /*1fa0*/  NOP ;  /* 0x0000000000007918 */ /* 0x000fc00000000000 */
        /* <DEDUP_REMOVED lines=13> */
.L_x_3:


//--------------------- .nv.global.init           --------------------------
	.section	.nv.global.init,"aw",@progbits
.nv.global.init:
	.type		_$_str,@object
	.size		_$_str,(.L_0 - _$_str)
_$_str:
        /*0000*/ 	.byte	0x5f, 0x5f, 0x43, 0x55, 0x44, 0x41, 0x5f, 0x46, 0x54, 0x5a, 0x00
.L_0:


//--------------------- .nv.shared.attn_fwd       --------------------------
	.section	.nv.shared.attn_fwd,"aw",@nobits
	.sectionflags	@""
	.align	16
